	.version 1.4
	.target sm_10, map_f64_to_f32
	// compiled with /usr/local/cuda/open64/lib//be
	// nvopencc 4.1 built on 2012-04-05

	//-----------------------------------------------------------
	// Compiling /tmp/tmpxft_00000d0a_00000000-9_register2.cpp3.i (/tmp/ccBI#.RvfTOj)
	//-----------------------------------------------------------

	//-----------------------------------------------------------
	// Options:
	//-----------------------------------------------------------
	//  Target:ptx, ISA:sm_10, Endian:little, Pointer Size:64
	//  -O3	(Optimization level)
	//  -g0	(Debug level)
	//  -m2	(Report advisories)
	//-----------------------------------------------------------

	.file	1	"<command-line>"
	.file	2	"/tmp/tmpxft_00000d0a_00000000-8_register2.cudafe2.gpu"
	.file	3	"/usr/lib/gcc/x86_64-linux-gnu/4.6/include/stddef.h"
	.file	4	"/usr/local/cuda/bin/../include/crt/device_runtime.h"
	.file	5	"/usr/local/cuda/bin/../include/host_defines.h"
	.file	6	"/usr/local/cuda/bin/../include/builtin_types.h"
	.file	7	"/usr/local/cuda/bin/../include/device_types.h"
	.file	8	"/usr/local/cuda/bin/../include/driver_types.h"
	.file	9	"/usr/local/cuda/bin/../include/surface_types.h"
	.file	10	"/usr/local/cuda/bin/../include/texture_types.h"
	.file	11	"/usr/local/cuda/bin/../include/vector_types.h"
	.file	12	"/usr/local/cuda/bin/../include/device_launch_parameters.h"
	.file	13	"/usr/local/cuda/bin/../include/crt/storage_class.h"
	.file	14	"register2.cu"
	.file	15	"/usr/local/cuda/bin/../include/common_functions.h"
	.file	16	"/usr/local/cuda/bin/../include/math_functions.h"
	.file	17	"/usr/local/cuda/bin/../include/math_constants.h"
	.file	18	"/usr/local/cuda/bin/../include/device_functions.h"
	.file	19	"/usr/local/cuda/bin/../include/sm_11_atomic_functions.h"
	.file	20	"/usr/local/cuda/bin/../include/sm_12_atomic_functions.h"
	.file	21	"/usr/local/cuda/bin/../include/sm_13_double_functions.h"
	.file	22	"/usr/local/cuda/bin/../include/sm_20_atomic_functions.h"
	.file	23	"/usr/local/cuda/bin/../include/sm_20_intrinsics.h"
	.file	24	"/usr/local/cuda/bin/../include/sm_30_intrinsics.h"
	.file	25	"/usr/local/cuda/bin/../include/surface_functions.h"
	.file	26	"/usr/local/cuda/bin/../include/texture_fetch_functions.h"
	.file	27	"/usr/local/cuda/bin/../include/math_functions_dbl_ptx1.h"


	.entry _Z7interp2PdS_S_S_ii (
		.param .u64 __cudaparm__Z7interp2PdS_S_S_ii_imgout,
		.param .u64 __cudaparm__Z7interp2PdS_S_S_ii_fCol,
		.param .u64 __cudaparm__Z7interp2PdS_S_S_ii_fRow,
		.param .u64 __cudaparm__Z7interp2PdS_S_S_ii_imgin,
		.param .s32 __cudaparm__Z7interp2PdS_S_S_ii_rows,
		.param .s32 __cudaparm__Z7interp2PdS_S_S_ii_cols)
	{
	.reg .u16 %rh<6>;
	.reg .u32 %r<28>;
	.reg .u64 %rd<23>;
	.reg .f32 %f<24>;
	.reg .f64 %fd<36>;
	.reg .pred %p<3>;
	.loc	14	3	0
$LDWbegin__Z7interp2PdS_S_S_ii:
	mov.u16 	%rh1, %ctaid.x;
	mov.u16 	%rh2, %ntid.x;
	mul.wide.u16 	%r1, %rh1, %rh2;
	mov.u16 	%rh3, %ctaid.y;
	mov.u16 	%rh4, %ntid.y;
	mul.wide.u16 	%r2, %rh3, %rh4;
	cvt.u32.u16 	%r3, %tid.x;
	add.u32 	%r4, %r3, %r1;
	cvt.u32.u16 	%r5, %tid.y;
	add.u32 	%r6, %r5, %r2;
	ld.param.s32 	%r7, [__cudaparm__Z7interp2PdS_S_S_ii_cols];
	ld.param.s32 	%r8, [__cudaparm__Z7interp2PdS_S_S_ii_rows];
	set.le.u32.s32 	%r9, %r7, %r6;
	neg.s32 	%r10, %r9;
	set.le.u32.s32 	%r11, %r8, %r4;
	neg.s32 	%r12, %r11;
	or.b32 	%r13, %r10, %r12;
	mov.u32 	%r14, 0;
	setp.eq.s32 	%p1, %r13, %r14;
	@%p1 bra 	$Lt_0_1282;
	bra.uni 	$LBB4__Z7interp2PdS_S_S_ii;
$Lt_0_1282:
	ld.param.s32 	%r7, [__cudaparm__Z7interp2PdS_S_S_ii_cols];
	.loc	14	11	0
	mul.lo.s32 	%r15, %r7, %r4;
	add.s32 	%r16, %r6, %r15;
	cvt.s64.s32 	%rd1, %r16;
	mul.wide.s32 	%rd2, %r16, 8;
	ld.param.u64 	%rd3, [__cudaparm__Z7interp2PdS_S_S_ii_fCol];
	add.u64 	%rd4, %rd3, %rd2;
	ld.global.f64 	%fd1, [%rd4+0];
	.loc	14	12	0
	ld.param.u64 	%rd5, [__cudaparm__Z7interp2PdS_S_S_ii_fRow];
	add.u64 	%rd6, %rd5, %rd2;
	ld.global.f64 	%fd2, [%rd6+0];
	.loc	14	3	0
	ld.param.s32 	%r8, [__cudaparm__Z7interp2PdS_S_S_ii_rows];
	.loc	14	18	0
	cvt.rn.f32.s32 	%f1, %r8;
	cvt.rn.f32.f64 	%f2, %fd2;
	cvt.rn.f32.s32 	%f3, %r7;
	cvt.rn.f32.f64 	%f4, %fd1;
	min.f32 	%f5, %f1, %f2;
	min.f32 	%f6, %f3, %f4;
	mov.f32 	%f7, 0f3f800000;     	// 1
	max.f32 	%f8, %f5, %f7;
	mov.f32 	%f9, 0f3f800000;     	// 1
	max.f32 	%f10, %f6, %f9;
	cvt.f64.f32 	%fd3, %f8;
	cvt.f64.f32 	%fd4, %f10;
	mov.f64 	%fd5, 0dbff0000000000000;	// -1
	add.f64 	%fd6, %fd3, %fd5;
	mov.f64 	%fd7, 0dbff0000000000000;	// -1
	add.f64 	%fd8, %fd4, %fd7;
	mov.f64 	%fd9, 0d3ff0000000000000;	// 1
	add.f64 	%fd10, %fd4, %fd9;
	cvt.rn.f32.f64 	%f11, %fd6;
	cvt.rn.f32.f64 	%f12, %fd8;
	cvt.rn.f32.f64 	%f13, %fd10;
	cvt.rmi.f32.f32 	%f14, %f10;
	cvt.f64.f32 	%fd11, %f14;
	sub.f64 	%fd12, %fd4, %fd11;
	cvt.rmi.f32.f32 	%f15, %f11;
	cvt.f64.f32 	%fd13, %f15;
	cvt.rmi.f32.f32 	%f16, %f12;
	cvt.f64.f32 	%fd14, %f16;
	cvt.rpi.f32.f32 	%f17, %f12;
	cvt.f64.f32 	%fd15, %f17;
	cvt.rzi.s32.f64 	%r17, %fd13;
	cvt.rzi.s32.f64 	%r18, %fd14;
	cvt.rzi.s32.f64 	%r19, %fd15;
	cvt.rmi.f32.f32 	%f18, %f13;
	cvt.f64.f32 	%fd16, %f18;
	sub.f64 	%fd17, %fd16, %fd4;
	mul.lo.s32 	%r20, %r18, %r7;
	mul.lo.s32 	%r21, %r19, %r7;
	ld.param.u64 	%rd7, [__cudaparm__Z7interp2PdS_S_S_ii_imgin];
	add.s32 	%r22, %r17, %r20;
	cvt.s64.s32 	%rd8, %r22;
	mul.wide.s32 	%rd9, %r22, 8;
	add.u64 	%rd10, %rd7, %rd9;
	ld.global.f64 	%fd18, [%rd10+0];
	mul.f64 	%fd19, %fd18, %fd17;
	add.s32 	%r23, %r17, %r21;
	cvt.s64.s32 	%rd11, %r23;
	mul.wide.s32 	%rd12, %r23, 8;
	add.u64 	%rd13, %rd7, %rd12;
	ld.global.f64 	%fd20, [%rd13+0];
	mad.rn.f64 	%fd21, %fd20, %fd12, %fd19;
	.loc	14	19	0
	cvt.rpi.f32.f32 	%f19, %f11;
	cvt.f64.f32 	%fd22, %f19;
	cvt.rzi.s32.f64 	%r24, %fd22;
	add.s32 	%r25, %r24, %r20;
	cvt.s64.s32 	%rd14, %r25;
	mul.wide.s32 	%rd15, %r25, 8;
	add.u64 	%rd16, %rd7, %rd15;
	ld.global.f64 	%fd23, [%rd16+0];
	mul.f64 	%fd24, %fd23, %fd17;
	add.s32 	%r26, %r24, %r21;
	cvt.s64.s32 	%rd17, %r26;
	mul.wide.s32 	%rd18, %r26, 8;
	add.u64 	%rd19, %rd7, %rd18;
	ld.global.f64 	%fd25, [%rd19+0];
	mad.rn.f64 	%fd26, %fd25, %fd12, %fd24;
	.loc	14	22	0
	cvt.rmi.f32.f32 	%f20, %f8;
	cvt.f64.f32 	%fd27, %f20;
	sub.f64 	%fd28, %fd3, %fd27;
	mul.f64 	%fd29, %fd26, %fd28;
	mov.f64 	%fd30, 0d3ff0000000000000;	// 1
	add.f64 	%fd31, %fd3, %fd30;
	cvt.rn.f32.f64 	%f21, %fd31;
	cvt.rmi.f32.f32 	%f22, %f21;
	cvt.f64.f32 	%fd32, %f22;
	sub.f64 	%fd33, %fd32, %fd3;
	mad.rn.f64 	%fd34, %fd21, %fd33, %fd29;
	ld.param.u64 	%rd20, [__cudaparm__Z7interp2PdS_S_S_ii_imgout];
	add.u64 	%rd21, %rd20, %rd2;
	st.global.f64 	[%rd21+0], %fd34;
$LBB4__Z7interp2PdS_S_S_ii:
	.loc	14	23	0
	exit;
$LDWend__Z7interp2PdS_S_S_ii:
	} // _Z7interp2PdS_S_S_ii

	.entry _Z4extfPdS_S_S_ii (
		.param .u64 __cudaparm__Z4extfPdS_S_S_ii_out,
		.param .u64 __cudaparm__Z4extfPdS_S_S_ii_img1,
		.param .u64 __cudaparm__Z4extfPdS_S_S_ii_img2,
		.param .u64 __cudaparm__Z4extfPdS_S_S_ii_grad,
		.param .s32 __cudaparm__Z4extfPdS_S_S_ii_rows,
		.param .s32 __cudaparm__Z4extfPdS_S_S_ii_columns)
	{
	.reg .u16 %rh<6>;
	.reg .u32 %r<11>;
	.reg .u64 %rd<12>;
	.reg .f64 %fd<8>;
	.loc	14	25	0
$LDWbegin__Z4extfPdS_S_S_ii:
	.loc	14	33	0
	mov.u16 	%rh1, %ctaid.y;
	mov.u16 	%rh2, %ntid.y;
	mul.wide.u16 	%r1, %rh1, %rh2;
	mov.u16 	%rh3, %ctaid.x;
	mov.u16 	%rh4, %ntid.x;
	mul.wide.u16 	%r2, %rh3, %rh4;
	cvt.u32.u16 	%r3, %tid.y;
	add.u32 	%r4, %r3, %r1;
	ld.param.s32 	%r5, [__cudaparm__Z4extfPdS_S_S_ii_columns];
	mul.lo.s32 	%r6, %r5, %r4;
	cvt.u32.u16 	%r7, %tid.x;
	add.u32 	%r8, %r7, %r2;
	add.s32 	%r9, %r6, %r8;
	cvt.s64.s32 	%rd1, %r9;
	mul.wide.s32 	%rd2, %r9, 8;
	ld.param.u64 	%rd3, [__cudaparm__Z4extfPdS_S_S_ii_img1];
	add.u64 	%rd4, %rd3, %rd2;
	ld.global.f64 	%fd1, [%rd4+0];
	ld.param.u64 	%rd5, [__cudaparm__Z4extfPdS_S_S_ii_img2];
	add.u64 	%rd6, %rd5, %rd2;
	ld.global.f64 	%fd2, [%rd6+0];
	sub.f64 	%fd3, %fd1, %fd2;
	ld.param.u64 	%rd7, [__cudaparm__Z4extfPdS_S_S_ii_grad];
	add.u64 	%rd8, %rd7, %rd2;
	ld.global.f64 	%fd4, [%rd8+0];
	add.f64 	%fd5, %fd3, %fd3;
	mul.f64 	%fd6, %fd4, %fd5;
	ld.param.u64 	%rd9, [__cudaparm__Z4extfPdS_S_S_ii_out];
	add.u64 	%rd10, %rd9, %rd2;
	st.global.f64 	[%rd10+0], %fd6;
	.loc	14	35	0
	exit;
$LDWend__Z4extfPdS_S_S_ii:
	} // _Z4extfPdS_S_S_ii

	.entry _Z4intfPdS_ii (
		.param .u64 __cudaparm__Z4intfPdS_ii_out,
		.param .u64 __cudaparm__Z4intfPdS_ii_f,
		.param .s32 __cudaparm__Z4intfPdS_ii_rows,
		.param .s32 __cudaparm__Z4intfPdS_ii_columns)
	{
	.reg .u16 %rh<6>;
	.reg .u32 %r<22>;
	.reg .u64 %rd<14>;
	.reg .f64 %fd<12>;
	.reg .pred %p<6>;
	.loc	14	41	0
$LDWbegin__Z4intfPdS_ii:
	mov.u16 	%rh1, %ctaid.x;
	mov.u16 	%rh2, %ntid.x;
	mul.wide.u16 	%r1, %rh1, %rh2;
	cvt.u32.u16 	%r2, %tid.x;
	add.u32 	%r3, %r2, %r1;
	mov.u32 	%r4, 0;
	setp.le.s32 	%p1, %r3, %r4;
	@%p1 bra 	$LBB9__Z4intfPdS_ii;
	mov.u16 	%rh3, %ctaid.y;
	mov.u16 	%rh4, %ntid.y;
	mul.wide.u16 	%r5, %rh3, %rh4;
	cvt.u32.u16 	%r6, %tid.y;
	add.u32 	%r7, %r6, %r5;
	mov.u32 	%r8, 0;
	setp.le.s32 	%p2, %r7, %r8;
	@%p2 bra 	$LBB9__Z4intfPdS_ii;
	ld.param.s32 	%r9, [__cudaparm__Z4intfPdS_ii_columns];
	sub.s32 	%r10, %r9, 1;
	setp.ge.s32 	%p3, %r3, %r10;
	@%p3 bra 	$LBB9__Z4intfPdS_ii;
	ld.param.s32 	%r11, [__cudaparm__Z4intfPdS_ii_rows];
	sub.s32 	%r12, %r11, 1;
	setp.lt.s32 	%p4, %r7, %r12;
	@%p4 bra 	$L_2_1794;
	bra.uni 	$LBB9__Z4intfPdS_ii;
$L_2_1794:
	ld.param.s32 	%r11, [__cudaparm__Z4intfPdS_ii_rows];
	.loc	14	49	0
	mul.lo.s32 	%r13, %r11, %r3;
	add.s32 	%r14, %r7, %r13;
	cvt.s64.s32 	%rd1, %r14;
	mul.wide.s32 	%rd2, %r14, 8;
	ld.param.u64 	%rd3, [__cudaparm__Z4intfPdS_ii_f];
	add.u64 	%rd4, %rd2, %rd3;
	ld.global.f64 	%fd1, [%rd4+8];
	ld.global.f64 	%fd2, [%rd4+-8];
	add.s32 	%r15, %r3, 1;
	mul.lo.s32 	%r16, %r11, %r15;
	add.s32 	%r17, %r7, %r16;
	cvt.s64.s32 	%rd5, %r17;
	mul.wide.s32 	%rd6, %r17, 8;
	add.u64 	%rd7, %rd3, %rd6;
	ld.global.f64 	%fd3, [%rd7+0];
	sub.s32 	%r18, %r3, 1;
	mul.lo.s32 	%r19, %r11, %r18;
	add.s32 	%r20, %r7, %r19;
	cvt.s64.s32 	%rd8, %r20;
	mul.wide.s32 	%rd9, %r20, 8;
	add.u64 	%rd10, %rd3, %rd9;
	ld.global.f64 	%fd4, [%rd10+0];
	ld.global.f64 	%fd5, [%rd4+0];
	mov.f64 	%fd6, 0dc010000000000000;	// -4
	mad.rn.f64 	%fd7, %fd5, %fd6, %fd4;
	add.f64 	%fd8, %fd3, %fd7;
	add.f64 	%fd9, %fd2, %fd8;
	add.f64 	%fd10, %fd1, %fd9;
	ld.param.u64 	%rd11, [__cudaparm__Z4intfPdS_ii_out];
	add.u64 	%rd12, %rd11, %rd2;
	st.global.f64 	[%rd12+0], %fd10;
$LBB9__Z4intfPdS_ii:
	.loc	14	50	0
	exit;
$LDWend__Z4intfPdS_ii:
	} // _Z4intfPdS_ii

	.entry _Z3addPdS_S_ii (
		.param .u64 __cudaparm__Z3addPdS_S_ii_out,
		.param .u64 __cudaparm__Z3addPdS_S_ii_in1,
		.param .u64 __cudaparm__Z3addPdS_S_ii_in2,
		.param .s32 __cudaparm__Z3addPdS_S_ii_rows,
		.param .s32 __cudaparm__Z3addPdS_S_ii_columns)
	{
	.reg .u16 %rh<6>;
	.reg .u32 %r<16>;
	.reg .u64 %rd<10>;
	.reg .f64 %fd<5>;
	.reg .pred %p<6>;
	.loc	14	57	0
$LDWbegin__Z3addPdS_S_ii:
	mov.u16 	%rh1, %ctaid.x;
	mov.u16 	%rh2, %ntid.x;
	mul.wide.u16 	%r1, %rh1, %rh2;
	cvt.u32.u16 	%r2, %tid.x;
	add.u32 	%r3, %r2, %r1;
	mov.u32 	%r4, 1;
	setp.le.s32 	%p1, %r3, %r4;
	@%p1 bra 	$LBB9__Z3addPdS_S_ii;
	mov.u16 	%rh3, %ctaid.y;
	mov.u16 	%rh4, %ntid.y;
	mul.wide.u16 	%r5, %rh3, %rh4;
	cvt.u32.u16 	%r6, %tid.y;
	add.u32 	%r7, %r6, %r5;
	mov.u32 	%r8, 1;
	setp.le.s32 	%p2, %r7, %r8;
	@%p2 bra 	$LBB9__Z3addPdS_S_ii;
	ld.param.s32 	%r9, [__cudaparm__Z3addPdS_S_ii_columns];
	sub.s32 	%r10, %r9, 2;
	setp.ge.s32 	%p3, %r3, %r10;
	@%p3 bra 	$LBB9__Z3addPdS_S_ii;
	ld.param.s32 	%r11, [__cudaparm__Z3addPdS_S_ii_rows];
	sub.s32 	%r12, %r11, 2;
	setp.lt.s32 	%p4, %r7, %r12;
	@%p4 bra 	$L_3_1794;
	bra.uni 	$LBB9__Z3addPdS_S_ii;
$L_3_1794:
	ld.param.s32 	%r11, [__cudaparm__Z3addPdS_S_ii_rows];
	.loc	14	65	0
	mul.lo.s32 	%r13, %r11, %r3;
	add.s32 	%r14, %r7, %r13;
	cvt.s64.s32 	%rd1, %r14;
	mul.wide.s32 	%rd2, %r14, 8;
	ld.param.u64 	%rd3, [__cudaparm__Z3addPdS_S_ii_in1];
	add.u64 	%rd4, %rd3, %rd2;
	ld.global.f64 	%fd1, [%rd4+0];
	ld.param.u64 	%rd5, [__cudaparm__Z3addPdS_S_ii_in2];
	add.u64 	%rd6, %rd5, %rd2;
	ld.global.f64 	%fd2, [%rd6+0];
	add.f64 	%fd3, %fd1, %fd2;
	ld.param.u64 	%rd7, [__cudaparm__Z3addPdS_S_ii_out];
	add.u64 	%rd8, %rd7, %rd2;
	st.global.f64 	[%rd8+0], %fd3;
$LBB9__Z3addPdS_S_ii:
	.loc	14	66	0
	exit;
$LDWend__Z3addPdS_S_ii:
	} // _Z3addPdS_S_ii

	.entry _Z3d_fPdS_S_ddii (
		.param .u64 __cudaparm__Z3d_fPdS_S_ddii_out,
		.param .u64 __cudaparm__Z3d_fPdS_S_ddii_intf,
		.param .u64 __cudaparm__Z3d_fPdS_S_ddii_extf,
		.param .f64 __cudaparm__Z3d_fPdS_S_ddii_rho,
		.param .f64 __cudaparm__Z3d_fPdS_S_ddii_lambda,
		.param .s32 __cudaparm__Z3d_fPdS_S_ddii_rows,
		.param .s32 __cudaparm__Z3d_fPdS_S_ddii_columns)
	{
	.reg .u16 %rh<6>;
	.reg .u32 %r<16>;
	.reg .u64 %rd<10>;
	.reg .f64 %fd<8>;
	.reg .pred %p<6>;
	.loc	14	76	0
$LDWbegin__Z3d_fPdS_S_ddii:
	mov.u16 	%rh1, %ctaid.x;
	mov.u16 	%rh2, %ntid.x;
	mul.wide.u16 	%r1, %rh1, %rh2;
	cvt.u32.u16 	%r2, %tid.x;
	add.u32 	%r3, %r2, %r1;
	mov.u32 	%r4, 0;
	setp.le.s32 	%p1, %r3, %r4;
	@%p1 bra 	$LBB9__Z3d_fPdS_S_ddii;
	mov.u16 	%rh3, %ctaid.y;
	mov.u16 	%rh4, %ntid.y;
	mul.wide.u16 	%r5, %rh3, %rh4;
	cvt.u32.u16 	%r6, %tid.y;
	add.u32 	%r7, %r6, %r5;
	mov.u32 	%r8, 0;
	setp.le.s32 	%p2, %r7, %r8;
	@%p2 bra 	$LBB9__Z3d_fPdS_S_ddii;
	ld.param.s32 	%r9, [__cudaparm__Z3d_fPdS_S_ddii_columns];
	sub.s32 	%r10, %r9, 1;
	setp.ge.s32 	%p3, %r3, %r10;
	@%p3 bra 	$LBB9__Z3d_fPdS_S_ddii;
	ld.param.s32 	%r11, [__cudaparm__Z3d_fPdS_S_ddii_rows];
	sub.s32 	%r12, %r11, 1;
	setp.lt.s32 	%p4, %r7, %r12;
	@%p4 bra 	$L_4_1794;
	bra.uni 	$LBB9__Z3d_fPdS_S_ddii;
$L_4_1794:
	ld.param.s32 	%r11, [__cudaparm__Z3d_fPdS_S_ddii_rows];
	.loc	14	84	0
	mul.lo.s32 	%r13, %r11, %r3;
	add.s32 	%r14, %r7, %r13;
	cvt.s64.s32 	%rd1, %r14;
	mul.wide.s32 	%rd2, %r14, 8;
	ld.param.f64 	%fd1, [__cudaparm__Z3d_fPdS_S_ddii_rho];
	ld.param.u64 	%rd3, [__cudaparm__Z3d_fPdS_S_ddii_extf];
	add.u64 	%rd4, %rd3, %rd2;
	ld.global.f64 	%fd2, [%rd4+0];
	ld.param.u64 	%rd5, [__cudaparm__Z3d_fPdS_S_ddii_intf];
	add.u64 	%rd6, %rd5, %rd2;
	ld.global.f64 	%fd3, [%rd6+0];
	ld.param.f64 	%fd4, [__cudaparm__Z3d_fPdS_S_ddii_lambda];
	mad.rn.f64 	%fd5, %fd3, %fd4, %fd2;
	mul.f64 	%fd6, %fd1, %fd5;
	ld.param.u64 	%rd7, [__cudaparm__Z3d_fPdS_S_ddii_out];
	add.u64 	%rd8, %rd7, %rd2;
	st.global.f64 	[%rd8+0], %fd6;
$LBB9__Z3d_fPdS_S_ddii:
	.loc	14	85	0
	exit;
$LDWend__Z3d_fPdS_S_ddii:
	} // _Z3d_fPdS_S_ddii



// ===== COMPILED SASS (sm_100) =====

	.target	sm_100

	.elftype	@"ET_EXEC"


//--------------------- .note.nv.tkinfo           --------------------------
	.section	.note.nv.tkinfo,"",@"SHT_NOTE"
	.sectionflags	@"SHF_NOTE_NV_TKINFO"
	.tkinfo
        /*0018*/ 	.word	0x00000002
        /*0030*/ 	.string	""
        /*0030*/ 	.string	"ptxas"
        /*0030*/ 	.string	"Cuda compilation tools, release 13.0, V13.0.88"
        /*0030*/ 	.string	"Build cuda_13.0.r13.0/compiler.36424714_0"
        /*0030*/ 	.string	"-arch sm_100 "



//--------------------- .note.nv.cuinfo           --------------------------
	.section	.note.nv.cuinfo,"",@"SHT_NOTE"
	.sectionflags	@"SHF_NOTE_NV_CUINFO"
        /*0018*/ 	.short	0x0002
        /*001a*/ 	.short	0x000a
        /*001c*/ 	.short	0x0082
	.zero		2


//--------------------- .nv.info                  --------------------------
	.section	.nv.info,"",@"SHT_CUDA_INFO"
	.align	4


	//----- nvinfo : EIATTR_REGCOUNT
	.align		4
        /*0000*/ 	.byte	0x04, 0x2f
        /*0002*/ 	.short	(.L_1 - .L_0)
	.align		4
.L_0:
        /*0004*/ 	.word	index@(_Z7interp2PdS_S_S_ii)
        /*0008*/ 	.word	0x0000001e


	//----- nvinfo : EIATTR_FRAME_SIZE
	.align		4
.L_1:
        /*000c*/ 	.byte	0x04, 0x11
        /*000e*/ 	.short	(.L_3 - .L_2)
	.align		4
.L_2:
        /*0010*/ 	.word	index@(_Z7interp2PdS_S_S_ii)
        /*0014*/ 	.word	0x00000000


	//----- nvinfo : EIATTR_REGCOUNT
	.align		4
.L_3:
        /*0018*/ 	.byte	0x04, 0x2f
        /*001a*/ 	.short	(.L_5 - .L_4)
	.align		4
.L_4:
        /*001c*/ 	.word	index@(_Z4extfPdS_S_S_ii)
        /*0020*/ 	.word	0x00000010


	//----- nvinfo : EIATTR_FRAME_SIZE
	.align		4
.L_5:
        /*0024*/ 	.byte	0x04, 0x11
        /*0026*/ 	.short	(.L_7 - .L_6)
	.align		4
.L_6:
        /*0028*/ 	.word	index@(_Z4extfPdS_S_S_ii)
        /*002c*/ 	.word	0x00000000


	//----- nvinfo : EIATTR_REGCOUNT
	.align		4
.L_7:
        /*0030*/ 	.byte	0x04, 0x2f
        /*0032*/ 	.short	(.L_9 - .L_8)
	.align		4
.L_8:
        /*0034*/ 	.word	index@(_Z4intfPdS_ii)
        /*0038*/ 	.word	0x00000012


	//----- nvinfo : EIATTR_FRAME_SIZE
	.align		4
.L_9:
        /*003c*/ 	.byte	0x04, 0x11
        /*003e*/ 	.short	(.L_11 - .L_10)
	.align		4
.L_10:
        /*0040*/ 	.word	index@(_Z4intfPdS_ii)
        /*0044*/ 	.word	0x00000000


	//----- nvinfo : EIATTR_REGCOUNT
	.align		4
.L_11:
        /*0048*/ 	.byte	0x04, 0x2f
        /*004a*/ 	.short	(.L_13 - .L_12)
	.align		4
.L_12:
        /*004c*/ 	.word	index@(_Z3addPdS_S_ii)
        /*0050*/ 	.word	0x0000000e


	//----- nvinfo : EIATTR_FRAME_SIZE
	.align		4
.L_13:
        /*0054*/ 	.byte	0x04, 0x11
        /*0056*/ 	.short	(.L_15 - .L_14)
	.align		4
.L_14:
        /*0058*/ 	.word	index@(_Z3addPdS_S_ii)
        /*005c*/ 	.word	0x00000000


	//----- nvinfo : EIATTR_REGCOUNT
	.align		4
.L_15:
        /*0060*/ 	.byte	0x04, 0x2f
        /*0062*/ 	.short	(.L_17 - .L_16)
	.align		4
.L_16:
        /*0064*/ 	.word	index@(_Z3d_fPdS_S_ddii)
        /*0068*/ 	.word	0x00000010


	//----- nvinfo : EIATTR_FRAME_SIZE
	.align		4
.L_17:
        /*006c*/ 	.byte	0x04, 0x11
        /*006e*/ 	.short	(.L_19 - .L_18)
	.align		4
.L_18:
        /*0070*/ 	.word	index@(_Z3d_fPdS_S_ddii)
        /*0074*/ 	.word	0x00000000


	//----- nvinfo : EIATTR_MIN_STACK_SIZE
	.align		4
.L_19:
        /*0078*/ 	.byte	0x04, 0x12
        /*007a*/ 	.short	(.L_21 - .L_20)
	.align		4
.L_20:
        /*007c*/ 	.word	index@(_Z3d_fPdS_S_ddii)
        /*0080*/ 	.word	0x00000000


	//----- nvinfo : EIATTR_MIN_STACK_SIZE
	.align		4
.L_21:
        /*0084*/ 	.byte	0x04, 0x12
        /*0086*/ 	.short	(.L_23 - .L_22)
	.align		4
.L_22:
        /*0088*/ 	.word	index@(_Z3addPdS_S_ii)
        /*008c*/ 	.word	0x00000000


	//----- nvinfo : EIATTR_MIN_STACK_SIZE
	.align		4
.L_23:
        /*0090*/ 	.byte	0x04, 0x12
        /*0092*/ 	.short	(.L_25 - .L_24)
	.align		4
.L_24:
        /*0094*/ 	.word	index@(_Z4intfPdS_ii)
        /*0098*/ 	.word	0x00000000


	//----- nvinfo : EIATTR_MIN_STACK_SIZE
	.align		4
.L_25:
        /*009c*/ 	.byte	0x04, 0x12
        /*009e*/ 	.short	(.L_27 - .L_26)
	.align		4
.L_26:
        /*00a0*/ 	.word	index@(_Z4extfPdS_S_S_ii)
        /*00a4*/ 	.word	0x00000000


	//----- nvinfo : EIATTR_MIN_STACK_SIZE
	.align		4
.L_27:
        /*00a8*/ 	.byte	0x04, 0x12
        /*00aa*/ 	.short	(.L_29 - .L_28)
	.align		4
.L_28:
        /*00ac*/ 	.word	index@(_Z7interp2PdS_S_S_ii)
        /*00b0*/ 	.word	0x00000000
.L_29:


//--------------------- .nv.compat                --------------------------
	.section	.nv.compat,"",@"SHT_CUDA_COMPAT_INFO"
	.align	4
        /*0000*/ 	.byte	0x02, 0x09, 0x00, 0x00, 0x02, 0x02, 0x01, 0x00, 0x02, 0x05, 0x05, 0x00, 0x03, 0x07, 0x01, 0x01
        /*0010*/ 	.byte	0x02, 0x03, 0x00, 0x00, 0x02, 0x06, 0x01, 0x00, 0x04, 0x0b, 0x08, 0x00, 0x01, 0x00, 0x00, 0x00
        /*0020*/ 	.byte	0x00, 0x00, 0x00, 0x00


//--------------------- .nv.info._Z3d_fPdS_S_ddii --------------------------
	.section	.nv.info._Z3d_fPdS_S_ddii,"",@"SHT_CUDA_INFO"
	.sectionflags	@""
	.align	4


	//----- nvinfo : EIATTR_CUDA_API_VERSION
	.align		4
        /*0000*/ 	.byte	0x04, 0x37
        /*0002*/ 	.short	(.L_31 - .L_30)
.L_30:
        /*0004*/ 	.word	0x00000082


	//----- nvinfo : EIATTR_KPARAM_INFO
	.align		4
.L_31:
        /*0008*/ 	.byte	0x04, 0x17
        /*000a*/ 	.short	(.L_33 - .L_32)
.L_32:
        /*000c*/ 	.word	0x00000000
        /*0010*/ 	.short	0x0006
        /*0012*/ 	.short	0x002c
        /*0014*/ 	.byte	0x00, 0xf0, 0x11, 0x00


	//----- nvinfo : EIATTR_KPARAM_INFO
	.align		4
.L_33:
        /*0018*/ 	.byte	0x04, 0x17
        /*001a*/ 	.short	(.L_35 - .L_34)
.L_34:
        /*001c*/ 	.word	0x00000000
        /*0020*/ 	.short	0x0005
        /*0022*/ 	.short	0x0028
        /*0024*/ 	.byte	0x00, 0xf0, 0x11, 0x00


	//----- nvinfo : EIATTR_KPARAM_INFO
	.align		4
.L_35:
        /*0028*/ 	.byte	0x04, 0x17
        /*002a*/ 	.short	(.L_37 - .L_36)
.L_36:
        /*002c*/ 	.word	0x00000000
        /*0030*/ 	.short	0x0004
        /*0032*/ 	.short	0x0020
        /*0034*/ 	.byte	0x00, 0xf0, 0x21, 0x00


	//----- nvinfo : EIATTR_KPARAM_INFO
	.align		4
.L_37:
        /*0038*/ 	.byte	0x04, 0x17
        /*003a*/ 	.short	(.L_39 - .L_38)
.L_38:
        /*003c*/ 	.word	0x00000000
        /*0040*/ 	.short	0x0003
        /*0042*/ 	.short	0x0018
        /*0044*/ 	.byte	0x00, 0xf0, 0x21, 0x00


	//----- nvinfo : EIATTR_KPARAM_INFO
	.align		4
.L_39:
        /*0048*/ 	.byte	0x04, 0x17
        /*004a*/ 	.short	(.L_41 - .L_40)
.L_40:
        /*004c*/ 	.word	0x00000000
        /*0050*/ 	.short	0x0002
        /*0052*/ 	.short	0x0010
        /*0054*/ 	.byte	0x00, 0xf0, 0x21, 0x00


	//----- nvinfo : EIATTR_KPARAM_INFO
	.align		4
.L_41:
        /*0058*/ 	.byte	0x04, 0x17
        /*005a*/ 	.short	(.L_43 - .L_42)
.L_42:
        /*005c*/ 	.word	0x00000000
        /*0060*/ 	.short	0x0001
        /*0062*/ 	.short	0x0008
        /*0064*/ 	.byte	0x00, 0xf0, 0x21, 0x00


	//----- nvinfo : EIATTR_KPARAM_INFO
	.align		4
.L_43:
        /*0068*/ 	.byte	0x04, 0x17
        /*006a*/ 	.short	(.L_45 - .L_44)
.L_44:
        /*006c*/ 	.word	0x00000000
        /*0070*/ 	.short	0x0000
        /*0072*/ 	.short	0x0000
        /*0074*/ 	.byte	0x00, 0xf0, 0x21, 0x00


	//----- nvinfo : EIATTR_SPARSE_MMA_MASK
	.align		4
.L_45:
        /*0078*/ 	.byte	0x03, 0x50
        /*007a*/ 	.short	0x0000


	//----- nvinfo : EIATTR_MAXREG_COUNT
	.align		4
        /*007c*/ 	.byte	0x03, 0x1b
        /*007e*/ 	.short	0x00ff


	//----- nvinfo : EIATTR_MERCURY_ISA_VERSION
	.align		4
        /*0080*/ 	.byte	0x03, 0x5f
        /*0082*/ 	.short	0x0101


	//----- nvinfo : EIATTR_VRC_CTA_INIT_COUNT
	.align		4
        /*0084*/ 	.byte	0x02, 0x4a
	.zero		1
	.zero		1


	//----- nvinfo : EIATTR_EXIT_INSTR_OFFSETS
	.align		4
        /*0088*/ 	.byte	0x04, 0x1c
        /*008a*/ 	.short	(.L_47 - .L_46)


	//   ....[0]....
.L_46:
        /*008c*/ 	.word	0x00000090


	//   ....[1]....
        /*0090*/ 	.word	0x00000120


	//   ....[2]....
        /*0094*/ 	.word	0x00000160


	//   ....[3]....
        /*0098*/ 	.word	0x000001a0


	//   ....[4]....
        /*009c*/ 	.word	0x000002a0


	//----- nvinfo : EIATTR_CBANK_PARAM_SIZE
	.align		4
.L_47:
        /*00a0*/ 	.byte	0x03, 0x19
        /*00a2*/ 	.short	0x0030


	//----- nvinfo : EIATTR_PARAM_CBANK
	.align		4
        /*00a4*/ 	.byte	0x04, 0x0a
        /*00a6*/ 	.short	(.L_49 - .L_48)
	.align		4
.L_48:
        /*00a8*/ 	.word	index@(.nv.constant0._Z3d_fPdS_S_ddii)
        /*00ac*/ 	.short	0x0380
        /*00ae*/ 	.short	0x0030


	//----- nvinfo : EIATTR_SW_WAR
	.align		4
.L_49:
        /*00b0*/ 	.byte	0x04, 0x36
        /*00b2*/ 	.short	(.L_51 - .L_50)
.L_50:
        /*00b4*/ 	.word	0x00000008
.L_51:


//--------------------- .nv.info._Z3addPdS_S_ii   --------------------------
	.section	.nv.info._Z3addPdS_S_ii,"",@"SHT_CUDA_INFO"
	.sectionflags	@""
	.align	4


	//----- nvinfo : EIATTR_CUDA_API_VERSION
	.align		4
        /*0000*/ 	.byte	0x04, 0x37
        /*0002*/ 	.short	(.L_53 - .L_52)
.L_52:
        /*0004*/ 	.word	0x00000082


	//----- nvinfo : EIATTR_KPARAM_INFO
	.align		4
.L_53:
        /*0008*/ 	.byte	0x04, 0x17
        /*000a*/ 	.short	(.L_55 - .L_54)
.L_54:
        /*000c*/ 	.word	0x00000000
        /*0010*/ 	.short	0x0004
        /*0012*/ 	.short	0x001c
        /*0014*/ 	.byte	0x00, 0xf0, 0x11, 0x00


	//----- nvinfo : EIATTR_KPARAM_INFO
	.align		4
.L_55:
        /*0018*/ 	.byte	0x04, 0x17
        /*001a*/ 	.short	(.L_57 - .L_56)
.L_56:
        /*001c*/ 	.word	0x00000000
        /*0020*/ 	.short	0x0003
        /*0022*/ 	.short	0x0018
        /*0024*/ 	.byte	0x00, 0xf0, 0x11, 0x00


	//----- nvinfo : EIATTR_KPARAM_INFO
	.align		4
.L_57:
        /*0028*/ 	.byte	0x04, 0x17
        /*002a*/ 	.short	(.L_59 - .L_58)
.L_58:
        /*002c*/ 	.word	0x00000000
        /*0030*/ 	.short	0x0002
        /*0032*/ 	.short	0x0010
        /*0034*/ 	.byte	0x00, 0xf0, 0x21, 0x00


	//----- nvinfo : EIATTR_KPARAM_INFO
	.align		4
.L_59:
        /*0038*/ 	.byte	0x04, 0x17
        /*003a*/ 	.short	(.L_61 - .L_60)
.L_60:
        /*003c*/ 	.word	0x00000000
        /*0040*/ 	.short	0x0001
        /*0042*/ 	.short	0x0008
        /*0044*/ 	.byte	0x00, 0xf0, 0x21, 0x00


	//----- nvinfo : EIATTR_KPARAM_INFO
	.align		4
.L_61:
        /*0048*/ 	.byte	0x04, 0x17
        /*004a*/ 	.short	(.L_63 - .L_62)
.L_62:
        /*004c*/ 	.word	0x00000000
        /*0050*/ 	.short	0x0000
        /*0052*/ 	.short	0x0000
        /*0054*/ 	.byte	0x00, 0xf0, 0x21, 0x00


	//----- nvinfo : EIATTR_SPARSE_MMA_MASK
	.align		4
.L_63:
        /*0058*/ 	.byte	0x03, 0x50
        /*005a*/ 	.short	0x0000


	//----- nvinfo : EIATTR_MAXREG_COUNT
	.align		4
        /*005c*/ 	.byte	0x03, 0x1b
        /*005e*/ 	.short	0x00ff


	//----- nvinfo : EIATTR_MERCURY_ISA_VERSION
	.align		4
        /*0060*/ 	.byte	0x03, 0x5f
        /*0062*/ 	.short	0x0101


	//----- nvinfo : EIATTR_VRC_CTA_INIT_COUNT
	.align		4
        /*0064*/ 	.byte	0x02, 0x4a
	.zero		1
	.zero		1


	//----- nvinfo : EIATTR_EXIT_INSTR_OFFSETS
	.align		4
        /*0068*/ 	.byte	0x04, 0x1c
        /*006a*/ 	.short	(.L_65 - .L_64)


	//   ....[0]....
.L_64:
        /*006c*/ 	.word	0x00000090


	//   ....[1]....
        /*0070*/ 	.word	0x00000120


	//   ....[2]....
        /*0074*/ 	.word	0x00000160


	//   ....[3]....
        /*0078*/ 	.word	0x000001a0


	//   ....[4]....
        /*007c*/ 	.word	0x00000270


	//----- nvinfo : EIATTR_CBANK_PARAM_SIZE
	.align		4
.L_65:
        /*0080*/ 	.byte	0x03, 0x19
        /*0082*/ 	.short	0x0020


	//----- nvinfo : EIATTR_PARAM_CBANK
	.align		4
        /*0084*/ 	.byte	0x04, 0x0a
        /*0086*/ 	.short	(.L_67 - .L_66)
	.align		4
.L_66:
        /*0088*/ 	.word	index@(.nv.constant0._Z3addPdS_S_ii)
        /*008c*/ 	.short	0x0380
        /*008e*/ 	.short	0x0020


	//----- nvinfo : EIATTR_SW_WAR
	.align		4
.L_67:
        /*0090*/ 	.byte	0x04, 0x36
        /*0092*/ 	.short	(.L_69 - .L_68)
.L_68:
        /*0094*/ 	.word	0x00000008
.L_69:


//--------------------- .nv.info._Z4intfPdS_ii    --------------------------
	.section	.nv.info._Z4intfPdS_ii,"",@"SHT_CUDA_INFO"
	.sectionflags	@""
	.align	4


	//----- nvinfo : EIATTR_CUDA_API_VERSION
	.align		4
        /*0000*/ 	.byte	0x04, 0x37
        /*0002*/ 	.short	(.L_71 - .L_70)
.L_70:
        /*0004*/ 	.word	0x00000082


	//----- nvinfo : EIATTR_KPARAM_INFO
	.align		4
.L_71:
        /*0008*/ 	.byte	0x04, 0x17
        /*000a*/ 	.short	(.L_73 - .L_72)
.L_72:
        /*000c*/ 	.word	0x00000000
        /*0010*/ 	.short	0x0003
        /*0012*/ 	.short	0x0014
        /*0014*/ 	.byte	0x00, 0xf0, 0x11, 0x00


	//----- nvinfo : EIATTR_KPARAM_INFO
	.align		4
.L_73:
        /*0018*/ 	.byte	0x04, 0x17
        /*001a*/ 	.short	(.L_75 - .L_74)
.L_74:
        /*001c*/ 	.word	0x00000000
        /*0020*/ 	.short	0x0002
        /*0022*/ 	.short	0x0010
        /*0024*/ 	.byte	0x00, 0xf0, 0x11, 0x00


	//----- nvinfo : EIATTR_KPARAM_INFO
	.align		4
.L_75:
        /*0028*/ 	.byte	0x04, 0x17
        /*002a*/ 	.short	(.L_77 - .L_76)
.L_76:
        /*002c*/ 	.word	0x00000000
        /*0030*/ 	.short	0x0001
        /*0032*/ 	.short	0x0008
        /*0034*/ 	.byte	0x00, 0xf0, 0x21, 0x00


	//----- nvinfo : EIATTR_KPARAM_INFO
	.align		4
.L_77:
        /*0038*/ 	.byte	0x04, 0x17
        /*003a*/ 	.short	(.L_79 - .L_78)
.L_78:
        /*003c*/ 	.word	0x00000000
        /*0040*/ 	.short	0x0000
        /*0042*/ 	.short	0x0000
        /*0044*/ 	.byte	0x00, 0xf0, 0x21, 0x00


	//----- nvinfo : EIATTR_SPARSE_MMA_MASK
	.align		4
.L_79:
        /*0048*/ 	.byte	0x03, 0x50
        /*004a*/ 	.short	0x0000


	//----- nvinfo : EIATTR_MAXREG_COUNT
	.align		4
        /*004c*/ 	.byte	0x03, 0x1b
        /*004e*/ 	.short	0x00ff


	//----- nvinfo : EIATTR_MERCURY_ISA_VERSION
	.align		4
        /*0050*/ 	.byte	0x03, 0x5f
        /*0052*/ 	.short	0x0101


	//----- nvinfo : EIATTR_VRC_CTA_INIT_COUNT
	.align		4
        /*0054*/ 	.byte	0x02, 0x4a
	.zero		1
	.zero		1


	//----- nvinfo : EIATTR_EXIT_INSTR_OFFSETS
	.align		4
        /*0058*/ 	.byte	0x04, 0x1c
        /*005a*/ 	.short	(.L_81 - .L_80)


	//   ....[0]....
.L_80:
        /*005c*/ 	.word	0x00000090


	//   ....[1]....
        /*0060*/ 	.word	0x00000120


	//   ....[2]....
        /*0064*/ 	.word	0x00000160


	//   ....[3]....
        /*0068*/ 	.word	0x000001a0


	//   ....[4]....
        /*006c*/ 	.word	0x00000310


	//----- nvinfo : EIATTR_CBANK_PARAM_SIZE
	.align		4
.L_81:
        /*0070*/ 	.byte	0x03, 0x19
        /*0072*/ 	.short	0x0018


	//----- nvinfo : EIATTR_PARAM_CBANK
	.align		4
        /*0074*/ 	.byte	0x04, 0x0a
        /*0076*/ 	.short	(.L_83 - .L_82)
	.align		4
.L_82:
        /*0078*/ 	.word	index@(.nv.constant0._Z4intfPdS_ii)
        /*007c*/ 	.short	0x0380
        /*007e*/ 	.short	0x0018


	//----- nvinfo : EIATTR_SW_WAR
	.align		4
.L_83:
        /*0080*/ 	.byte	0x04, 0x36
        /*0082*/ 	.short	(.L_85 - .L_84)
.L_84:
        /*0084*/ 	.word	0x00000008
.L_85:


//--------------------- .nv.info._Z4extfPdS_S_S_ii --------------------------
	.section	.nv.info._Z4extfPdS_S_S_ii,"",@"SHT_CUDA_INFO"
	.sectionflags	@""
	.align	4


	//----- nvinfo : EIATTR_CUDA_API_VERSION
	.align		4
        /*0000*/ 	.byte	0x04, 0x37
        /*0002*/ 	.short	(.L_87 - .L_86)
.L_86:
        /*0004*/ 	.word	0x00000082


	//----- nvinfo : EIATTR_KPARAM_INFO
	.align		4
.L_87:
        /*0008*/ 	.byte	0x04, 0x17
        /*000a*/ 	.short	(.L_89 - .L_88)
.L_88:
        /*000c*/ 	.word	0x00000000
        /*0010*/ 	.short	0x0005
        /*0012*/ 	.short	0x0024
        /*0014*/ 	.byte	0x00, 0xf0, 0x11, 0x00


	//----- nvinfo : EIATTR_KPARAM_INFO
	.align		4
.L_89:
        /*0018*/ 	.byte	0x04, 0x17
        /*001a*/ 	.short	(.L_91 - .L_90)
.L_90:
        /*001c*/ 	.word	0x00000000
        /*0020*/ 	.short	0x0004
        /*0022*/ 	.short	0x0020
        /*0024*/ 	.byte	0x00, 0xf0, 0x11, 0x00


	//----- nvinfo : EIATTR_KPARAM_INFO
	.align		4
.L_91:
        /*0028*/ 	.byte	0x04, 0x17
        /*002a*/ 	.short	(.L_93 - .L_92)
.L_92:
        /*002c*/ 	.word	0x00000000
        /*0030*/ 	.short	0x0003
        /*0032*/ 	.short	0x0018
        /*0034*/ 	.byte	0x00, 0xf0, 0x21, 0x00


	//----- nvinfo : EIATTR_KPARAM_INFO
	.align		4
.L_93:
        /*0038*/ 	.byte	0x04, 0x17
        /*003a*/ 	.short	(.L_95 - .L_94)
.L_94:
        /*003c*/ 	.word	0x00000000
        /*0040*/ 	.short	0x0002
        /*0042*/ 	.short	0x0010
        /*0044*/ 	.byte	0x00, 0xf0, 0x21, 0x00


	//----- nvinfo : EIATTR_KPARAM_INFO
	.align		4
.L_95:
        /*0048*/ 	.byte	0x04, 0x17
        /*004a*/ 	.short	(.L_97 - .L_96)
.L_96:
        /*004c*/ 	.word	0x00000000
        /*0050*/ 	.short	0x0001
        /*0052*/ 	.short	0x0008
        /*0054*/ 	.byte	0x00, 0xf0, 0x21, 0x00


	//----- nvinfo : EIATTR_KPARAM_INFO
	.align		4
.L_97:
        /*0058*/ 	.byte	0x04, 0x17
        /*005a*/ 	.short	(.L_99 - .L_98)
.L_98:
        /*005c*/ 	.word	0x00000000
        /*0060*/ 	.short	0x0000
        /*0062*/ 	.short	0x0000
        /*0064*/ 	.byte	0x00, 0xf0, 0x21, 0x00


	//----- nvinfo : EIATTR_SPARSE_MMA_MASK
	.align		4
.L_99:
        /*0068*/ 	.byte	0x03, 0x50
        /*006a*/ 	.short	0x0000


	//----- nvinfo : EIATTR_MAXREG_COUNT
	.align		4
        /*006c*/ 	.byte	0x03, 0x1b
        /*006e*/ 	.short	0x00ff


	//----- nvinfo : EIATTR_MERCURY_ISA_VERSION
	.align		4
        /*0070*/ 	.byte	0x03, 0x5f
        /*0072*/ 	.short	0x0101


	//----- nvinfo : EIATTR_VRC_CTA_INIT_COUNT
	.align		4
        /*0074*/ 	.byte	0x02, 0x4a
	.zero		1
	.zero		1


	//----- nvinfo : EIATTR_EXIT_INSTR_OFFSETS
	.align		4
        /*0078*/ 	.byte	0x04, 0x1c
        /*007a*/ 	.short	(.L_101 - .L_100)


	//   ....[0]....
.L_100:
        /*007c*/ 	.word	0x00000210


	//----- nvinfo : EIATTR_CBANK_PARAM_SIZE
	.align		4
.L_101:
        /*0080*/ 	.byte	0x03, 0x19
        /*0082*/ 	.short	0x0028


	//----- nvinfo : EIATTR_PARAM_CBANK
	.align		4
        /*0084*/ 	.byte	0x04, 0x0a
        /*0086*/ 	.short	(.L_103 - .L_102)
	.align		4
.L_102:
        /*0088*/ 	.word	index@(.nv.constant0._Z4extfPdS_S_S_ii)
        /*008c*/ 	.short	0x0380
        /*008e*/ 	.short	0x0028


	//----- nvinfo : EIATTR_SW_WAR
	.align		4
.L_103:
        /*0090*/ 	.byte	0x04, 0x36
        /*0092*/ 	.short	(.L_105 - .L_104)
.L_104:
        /*0094*/ 	.word	0x00000008
.L_105:


//--------------------- .nv.info._Z7interp2PdS_S_S_ii --------------------------
	.section	.nv.info._Z7interp2PdS_S_S_ii,"",@"SHT_CUDA_INFO"
	.sectionflags	@""
	.align	4


	//----- nvinfo : EIATTR_CUDA_API_VERSION
	.align		4
        /*0000*/ 	.byte	0x04, 0x37
        /*0002*/ 	.short	(.L_107 - .L_106)
.L_106:
        /*0004*/ 	.word	0x00000082


	//----- nvinfo : EIATTR_KPARAM_INFO
	.align		4
.L_107:
        /*0008*/ 	.byte	0x04, 0x17
        /*000a*/ 	.short	(.L_109 - .L_108)
.L_108:
        /*000c*/ 	.word	0x00000000
        /*0010*/ 	.short	0x0005
        /*0012*/ 	.short	0x0024
        /*0014*/ 	.byte	0x00, 0xf0, 0x11, 0x00


	//----- nvinfo : EIATTR_KPARAM_INFO
	.align		4
.L_109:
        /*0018*/ 	.byte	0x04, 0x17
        /*001a*/ 	.short	(.L_111 - .L_110)
.L_110:
        /*001c*/ 	.word	0x00000000
        /*0020*/ 	.short	0x0004
        /*0022*/ 	.short	0x0020
        /*0024*/ 	.byte	0x00, 0xf0, 0x11, 0x00


	//----- nvinfo : EIATTR_KPARAM_INFO
	.align		4
.L_111:
        /*0028*/ 	.byte	0x04, 0x17
        /*002a*/ 	.short	(.L_113 - .L_112)
.L_112:
        /*002c*/ 	.word	0x00000000
        /*0030*/ 	.short	0x0003
        /*0032*/ 	.short	0x0018
        /*0034*/ 	.byte	0x00, 0xf0, 0x21, 0x00


	//----- nvinfo : EIATTR_KPARAM_INFO
	.align		4
.L_113:
        /*0038*/ 	.byte	0x04, 0x17
        /*003a*/ 	.short	(.L_115 - .L_114)
.L_114:
        /*003c*/ 	.word	0x00000000
        /*0040*/ 	.short	0x0002
        /*0042*/ 	.short	0x0010
        /*0044*/ 	.byte	0x00, 0xf0, 0x21, 0x00


	//----- nvinfo : EIATTR_KPARAM_INFO
	.align		4
.L_115:
        /*0048*/ 	.byte	0x04, 0x17
        /*004a*/ 	.short	(.L_117 - .L_116)
.L_116:
        /*004c*/ 	.word	0x00000000
        /*0050*/ 	.short	0x0001
        /*0052*/ 	.short	0x0008
        /*0054*/ 	.byte	0x00, 0xf0, 0x21, 0x00


	//----- nvinfo : EIATTR_KPARAM_INFO
	.align		4
.L_117:
        /*0058*/ 	.byte	0x04, 0x17
        /*005a*/ 	.short	(.L_119 - .L_118)
.L_118:
        /*005c*/ 	.word	0x00000000
        /*0060*/ 	.short	0x0000
        /*0062*/ 	.short	0x0000
        /*0064*/ 	.byte	0x00, 0xf0, 0x21, 0x00


	//----- nvinfo : EIATTR_SPARSE_MMA_MASK
	.align		4
.L_119:
        /*0068*/ 	.byte	0x03, 0x50
        /*006a*/ 	.short	0x0000


	//----- nvinfo : EIATTR_MAXREG_COUNT
	.align		4
        /*006c*/ 	.byte	0x03, 0x1b
        /*006e*/ 	.short	0x00ff


	//----- nvinfo : EIATTR_MERCURY_ISA_VERSION
	.align		4
        /*0070*/ 	.byte	0x03, 0x5f
        /*0072*/ 	.short	0x0101


	//----- nvinfo : EIATTR_VRC_CTA_INIT_COUNT
	.align		4
        /*0074*/ 	.byte	0x02, 0x4a
	.zero		1
	.zero		1


	//----- nvinfo : EIATTR_EXIT_INSTR_OFFSETS
	.align		4
        /*0078*/ 	.byte	0x04, 0x1c
        /*007a*/ 	.short	(.L_121 - .L_120)


	//   ....[0]....
.L_120:
        /*007c*/ 	.word	0x00000120


	//   ....[1]....
        /*0080*/ 	.word	0x000005b0


	//----- nvinfo : EIATTR_CBANK_PARAM_SIZE
	.align		4
.L_121:
        /*0084*/ 	.byte	0x03, 0x19
        /*0086*/ 	.short	0x0028


	//----- nvinfo : EIATTR_PARAM_CBANK
	.align		4
        /*0088*/ 	.byte	0x04, 0x0a
        /*008a*/ 	.short	(.L_123 - .L_122)
	.align		4
.L_122:
        /*008c*/ 	.word	index@(.nv.constant0._Z7interp2PdS_S_S_ii)
        /*0090*/ 	.short	0x0380
        /*0092*/ 	.short	0x0028


	//----- nvinfo : EIATTR_SW_WAR
	.align		4
.L_123:
        /*0094*/ 	.byte	0x04, 0x36
        /*0096*/ 	.short	(.L_125 - .L_124)
.L_124:
        /*0098*/ 	.word	0x00000008
.L_125:


//--------------------- .nv.callgraph             --------------------------
	.section	.nv.callgraph,"",@"SHT_CUDA_CALLGRAPH"
	.align	4
	.sectionentsize	8
	.align		4
        /*0000*/ 	.word	0x00000000
	.align		4
        /*0004*/ 	.word	0xffffffff
	.align		4
        /*0008*/ 	.word	0x00000000
	.align		4
        /*000c*/ 	.word	0xfffffffe
	.align		4
        /*0010*/ 	.word	0x00000000
	.align		4
        /*0014*/ 	.word	0xfffffffd
	.align		4
        /*0018*/ 	.word	0x00000000
	.align		4
        /*001c*/ 	.word	0xfffffffc


//--------------------- .text._Z3d_fPdS_S_ddii    --------------------------
	.section	.text._Z3d_fPdS_S_ddii,"ax",@progbits
	.align	128
.text._Z3d_fPdS_S_ddii:
        .type           _Z3d_fPdS_S_ddii,@function
        .size           _Z3d_fPdS_S_ddii,(.L_x_5 - _Z3d_fPdS_S_ddii)
        .other          _Z3d_fPdS_S_ddii,@"STO_CUDA_ENTRY STV_DEFAULT"
_Z3d_fPdS_S_ddii:
[----:B------:R-:W-:Y:S01]  /*0000*/  LDC R1, c[0x0][0x37c] ;  /* 0x0000df00ff017b82 */ /* 0x000fe20000000800 */
[----:B------:R-:W0:Y:S07]  /*0010*/  S2R R0, SR_TID.X ;  /* 0x0000000000007919 */ /* 0x000e2e0000002100 */
[----:B------:R-:W1:Y:S08]  /*0020*/  S2UR UR4, SR_CTAID.X ;  /* 0x00000000000479c3 */ /* 0x000e700000002500 */
[----:B------:R-:W2:Y:S01]  /*0030*/  LDC R3, c[0x0][0x360] ;  /* 0x0000d800ff037b82 */ /* 0x000ea20000000800 */
[----:B-1----:R-:W-:Y:S01]  /*0040*/  ULOP3.LUT UR4, UR4, 0xffff, URZ, 0xc0, !UPT ;  /* 0x0000ffff04047892 */ /* 0x002fe2000f8ec0ff */
[----:B0-----:R-:W-:-:S02]  /*0050*/  LOP3.LUT R0, R0, 0xffff, RZ, 0xc0, !PT ;  /* 0x0000ffff00007812 */ /* 0x001fc400078ec0ff */
[----:B--2---:R-:W-:-:S05]  /*0060*/  LOP3.LUT R3, R3, 0xffff, RZ, 0xc0, !PT ;  /* 0x0000ffff03037812 */ /* 0x004fca00078ec0ff */
[----:B------:R-:W-:-:S05]  /*0070*/  IMAD R0, R3, UR4, R0 ;  /* 0x0000000403007c24 */ /* 0x000fca000f8e0200 */
[----:B------:R-:W-:-:S13]  /*0080*/  ISETP.GT.AND P0, PT, R0, RZ, PT ;  /* 0x000000ff0000720c */ /* 0x000fda0003f04270 */
[----:B------:R-:W-:Y:S05]  /*0090*/  @!P0 EXIT ;  /* 0x000000000000894d */ /* 0x000fea0003800000 */
[----:B------:R-:W0:Y:S01]  /*00a0*/  S2R R2, SR_TID.Y ;  /* 0x0000000000027919 */ /* 0x000e220000002200 */
[----:B------:R-:W1:Y:S08]  /*00b0*/  S2UR UR4, SR_CTAID.Y ;  /* 0x00000000000479c3 */ /* 0x000e700000002600 */
[----:B------:R-:W2:Y:S01]  /*00c0*/  LDC R7, c[0x0][0x364] ;  /* 0x0000d900ff077b82 */ /* 0x000ea20000000800 */
[----:B-1----:R-:W-:Y:S01]  /*00d0*/  ULOP3.LUT UR4, UR4, 0xffff, URZ, 0xc0, !UPT ;  /* 0x0000ffff04047892 */ /* 0x002fe2000f8ec0ff */
[----:B0-----:R-:W-:-:S02]  /*00e0*/  LOP3.LUT R2, R2, 0xffff, RZ, 0xc0, !PT ;  /* 0x0000ffff02027812 */ /* 0x001fc400078ec0ff */
[----:B--2---:R-:W-:-:S05]  /*00f0*/  LOP3.LUT R7, R7, 0xffff, RZ, 0xc0, !PT ;  /* 0x0000ffff07077812 */ /* 0x004fca00078ec0ff */
[----:B------:R-:W-:-:S05]  /*0100*/  IMAD R7, R7, UR4, R2 ;  /* 0x0000000407077c24 */ /* 0x000fca000f8e0202 */
[----:B------:R-:W-:-:S13]  /*0110*/  ISETP.GT.AND P0, PT, R7, RZ, PT ;  /* 0x000000ff0700720c */ /* 0x000fda0003f04270 */
[----:B------:R-:W-:Y:S05]  /*0120*/  @!P0 EXIT ;  /* 0x000000000000894d */ /* 0x000fea0003800000 */
[----:B------:R-:W0:Y:S02]  /*0130*/  LDCU UR4, c[0x0][0x3ac] ;  /* 0x00007580ff0477ac */ /* 0x000e240008000800 */
[----:B0-----:R-:W-:-:S06]  /*0140*/  UIADD3 UR4, UPT, UPT, UR4, -0x1, URZ ;  /* 0xffffffff04047890 */ /* 0x001fcc000fffe0ff */
[----:B------:R-:W-:-:S13]  /*0150*/  ISETP.GE.AND P0, PT, R0, UR4, PT ;  /* 0x0000000400007c0c */ /* 0x000fda000bf06270 */
[----:B------:R-:W-:Y:S05]  /*0160*/  @P0 EXIT ;  /* 0x000000000000094d */ /* 0x000fea0003800000 */
[----:B------:R-:W0:Y:S02]  /*0170*/  LDCU UR6, c[0x0][0x3a8] ;  /* 0x00007500ff0677ac */ /* 0x000e240008000800 */
[----:B0-----:R-:W-:-:S06]  /*0180*/  UIADD3 UR4, UPT, UPT, UR6, -0x1, URZ ;  /* 0xffffffff06047890 */ /* 0x001fcc000fffe0ff */
[----:B------:R-:W-:-:S13]  /*0190*/  ISETP.GE.AND P0, PT, R7, UR4, PT ;  /* 0x0000000407007c0c */ /* 0x000fda000bf06270 */
[----:B------:R-:W-:Y:S05]  /*01a0*/  @P0 EXIT ;  /* 0x000000000000094d */ /* 0x000fea0003800000 */
[----:B------:R-:W0:Y:S01]  /*01b0*/  LDC.64 R2, c[0x0][0x390] ;  /* 0x0000e400ff027b82 */ /* 0x000e220000000a00 */
[----:B------:R-:W1:Y:S01]  /*01c0*/  LDCU.64 UR4, c[0x0][0x358] ;  /* 0x00006b00ff0477ac */ /* 0x000e620008000a00 */
[----:B------:R-:W-:Y:S01]  /*01d0*/  IMAD R13, R0, UR6, R7 ;  /* 0x00000006000d7c24 */ /* 0x000fe2000f8e0207 */
[----:B------:R-:W2:Y:S05]  /*01e0*/  LDCU.64 UR8, c[0x0][0x3a0] ;  /* 0x00007400ff0877ac */ /* 0x000eaa0008000a00 */
[----:B------:R-:W3:Y:S08]  /*01f0*/  LDC.64 R4, c[0x0][0x388] ;  /* 0x0000e200ff047b82 */ /* 0x000ef00000000a00 */
[----:B------:R-:W4:Y:S01]  /*0200*/  LDC.64 R8, c[0x0][0x398] ;  /* 0x0000e600ff087b82 */ /* 0x000f220000000a00 */
[----:B0-----:R-:W-:-:S07]  /*0210*/  IMAD.WIDE R2, R13, 0x8, R2 ;  /* 0x000000080d027825 */ /* 0x001fce00078e0202 */
[----:B------:R-:W0:Y:S01]  /*0220*/  LDC.64 R10, c[0x0][0x380] ;  /* 0x0000e000ff0a7b82 */ /* 0x000e220000000a00 */
[----:B-1----:R-:W2:Y:S01]  /*0230*/  LDG.E.64 R2, desc[UR4][R2.64] ;  /* 0x0000000402027981 */ /* 0x002ea2000c1e1b00 */
[----:B---3--:R-:W-:-:S06]  /*0240*/  IMAD.WIDE R4, R13, 0x8, R4 ;  /* 0x000000080d047825 */ /* 0x008fcc00078e0204 */
[----:B------:R-:W2:Y:S02]  /*0250*/  LDG.E.64 R4, desc[UR4][R4.64] ;  /* 0x0000000404047981 */ /* 0x000ea4000c1e1b00 */
[----:B--2---:R-:W-:-:S08]  /*0260*/  DFMA R6, R4, UR8, R2 ;  /* 0x0000000804067c2b */ /* 0x004fd00008000002 */
[----:B----4-:R-:W-:Y:S01]  /*0270*/  DMUL R6, R6, R8 ;  /* 0x0000000806067228 */ /* 0x010fe20000000000 */
[----:B0-----:R-:W-:-:S06]  /*0280*/  IMAD.WIDE R8, R13, 0x8, R10 ;  /* 0x000000080d087825 */ /* 0x001fcc00078e020a */
[----:B------:R-:W-:Y:S01]  /*0290*/  STG.E.64 desc[UR4][R8.64], R6 ;  /* 0x0000000608007986 */ /* 0x000fe2000c101b04 */
[----:B------:R-:W-:Y:S05]  /*02a0*/  EXIT ;  /* 0x000000000000794d */ /* 0x000fea0003800000 */
.L_x_0:
[----:B------:R-:W-:-:S00]  /*02b0*/  BRA `(.L_x_0) ;  /* 0xfffffffc00fc7947 */ /* 0x000fc0000383ffff */
[----:B------:R-:W-:-:S00]  /*02c0*/  NOP ;  /* 0x0000000000007918 */ /* 0x000fc00000000000 */
        /* <DEDUP_REMOVED lines=11> */
.L_x_5:


//--------------------- .text._Z3addPdS_S_ii      --------------------------
	.section	.text._Z3addPdS_S_ii,"ax",@progbits
	.align	128
.text._Z3addPdS_S_ii:
        .type           _Z3addPdS_S_ii,@function
        .size           _Z3addPdS_S_ii,(.L_x_6 - _Z3addPdS_S_ii)
        .other          _Z3addPdS_S_ii,@"STO_CUDA_ENTRY STV_DEFAULT"
_Z3addPdS_S_ii:
        /* <DEDUP_REMOVED lines=8> */
[----:B------:R-:W-:-:S13]  /*0080*/  ISETP.GT.AND P0, PT, R0, 0x1, PT ;  /* 0x000000010000780c */ /* 0x000fda0003f04270 */
        /* <DEDUP_REMOVED lines=8> */
[----:B------:R-:W-:-:S13]  /*0110*/  ISETP.GT.AND P0, PT, R7, 0x1, PT ;  /* 0x000000010700780c */ /* 0x000fda0003f04270 */
        /* <DEDUP_REMOVED lines=11> */
[----:B------:R-:W-:-:S06]  /*01d0*/  IMAD R11, R0, UR6, R7 ;  /* 0x00000006000b7c24 */ /* 0x000fcc000f8e0207 */
[----:B------:R-:W2:Y:S08]  /*01e0*/  LDC.64 R4, c[0x0][0x390] ;  /* 0x0000e400ff047b82 */ /* 0x000eb00000000a00 */
[----:B------:R-:W3:Y:S01]  /*01f0*/  LDC.64 R8, c[0x0][0x380] ;  /* 0x0000e000ff087b82 */ /* 0x000ee20000000a00 */
[----:B0-----:R-:W-:-:S06]  /*0200*/  IMAD.WIDE R2, R11, 0x8, R2 ;  /* 0x000000080b027825 */ /* 0x001fcc00078e0202 */
[----:B-1----:R-:W4:Y:S01]  /*0210*/  LDG.E.64 R2, desc[UR4][R2.64] ;  /* 0x0000000402027981 */ /* 0x002f22000c1e1b00 */
[----:B--2---:R-:W-:-:S06]  /*0220*/  IMAD.WIDE R4, R11, 0x8, R4 ;  /* 0x000000080b047825 */ /* 0x004fcc00078e0204 */
[----:B------:R-:W4:Y:S01]  /*0230*/  LDG.E.64 R4, desc[UR4][R4.64] ;  /* 0x0000000404047981 */ /* 0x000f22000c1e1b00 */
[----:B---3--:R-:W-:Y:S01]  /*0240*/  IMAD.WIDE R8, R11, 0x8, R8 ;  /* 0x000000080b087825 */ /* 0x008fe200078e0208 */
[----:B----4-:R-:W-:-:S07]  /*0250*/  DADD R6, R2, R4 ;  /* 0x0000000002067229 */ /* 0x010fce0000000004 */
[----:B------:R-:W-:Y:S01]  /*0260*/  STG.E.64 desc[UR4][R8.64], R6 ;  /* 0x0000000608007986 */ /* 0x000fe2000c101b04 */
[----:B------:R-:W-:Y:S05]  /*0270*/  EXIT ;  /* 0x000000000000794d */ /* 0x000fea0003800000 */
.L_x_1:
        /* <DEDUP_REMOVED lines=16> */
.L_x_6:


//--------------------- .text._Z4intfPdS_ii       --------------------------
	.section	.text._Z4intfPdS_ii,"ax",@progbits
	.align	128
.text._Z4intfPdS_ii:
        .type           _Z4intfPdS_ii,@function
        .size           _Z4intfPdS_ii,(.L_x_7 - _Z4intfPdS_ii)
        .other          _Z4intfPdS_ii,@"STO_CUDA_ENTRY STV_DEFAULT"
_Z4intfPdS_ii:
        /* <DEDUP_REMOVED lines=29> */
[C---:B------:R-:W-:Y:S01]  /*01d0*/  IADD3 R4, PT, PT, R2.reuse, -0x1, RZ ;  /* 0xffffffff02047810 */ /* 0x040fe20007ffe0ff */
[----:B------:R-:W-:-:S04]  /*01e0*/  IMAD R0, R2, UR6, R5 ;  /* 0x0000000602007c24 */ /* 0x000fc8000f8e0205 */
[--C-:B------:R-:W-:Y:S01]  /*01f0*/  IMAD R11, R4, UR6, R5.reuse ;  /* 0x00000006040b7c24 */ /* 0x100fe2000f8e0205 */
[----:B------:R-:W-:Y:S01]  /*0200*/  IADD3 R4, PT, PT, R2, 0x1, RZ ;  /* 0x0000000102047810 */ /* 0x000fe20007ffe0ff */
[----:B------:R-:W2:Y:S04]  /*0210*/  LDC.64 R14, c[0x0][0x380] ;  /* 0x0000e000ff0e7b82 */ /* 0x000ea80000000a00 */
[----:B------:R-:W-:Y:S02]  /*0220*/  IMAD R5, R4, UR6, R5 ;  /* 0x0000000604057c24 */ /* 0x000fe4000f8e0205 */
[----:B0-----:R-:W-:-:S04]  /*0230*/  IMAD.WIDE R10, R11, 0x8, R8 ;  /* 0x000000080b0a7825 */ /* 0x001fc800078e0208 */
[--C-:B------:R-:W-:Y:S02]  /*0240*/  IMAD.WIDE R2, R0, 0x8, R8.reuse ;  /* 0x0000000800027825 */ /* 0x100fe400078e0208 */
[----:B-1----:R-:W3:Y:S02]  /*0250*/  LDG.E.64 R10, desc[UR4][R10.64] ;  /* 0x000000040a0a7981 */ /* 0x002ee4000c1e1b00 */
[----:B------:R-:W-:Y:S02]  /*0260*/  IMAD.WIDE R8, R5, 0x8, R8 ;  /* 0x0000000805087825 */ /* 0x000fe400078e0208 */
[----:B------:R-:W3:Y:S04]  /*0270*/  LDG.E.64 R12, desc[UR4][R2.64] ;  /* 0x00000004020c7981 */ /* 0x000ee8000c1e1b00 */
[----:B------:R-:W4:Y:S04]  /*0280*/  LDG.E.64 R8, desc[UR4][R8.64] ;  /* 0x0000000408087981 */ /* 0x000f28000c1e1b00 */
[----:B------:R-:W5:Y:S04]  /*0290*/  LDG.E.64 R6, desc[UR4][R2.64+-0x8] ;  /* 0xfffff80402067981 */ /* 0x000f68000c1e1b00 */
[----:B------:R-:W2:Y:S01]  /*02a0*/  LDG.E.64 R4, desc[UR4][R2.64+0x8] ;  /* 0x0000080402047981 */ /* 0x000ea2000c1e1b00 */
[----:B---3--:R-:W-:-:S08]  /*02b0*/  DFMA R12, R12, -4, R10 ;  /* 0xc01000000c0c782b */ /* 0x008fd0000000000a */
[----:B----4-:R-:W-:-:S08]  /*02c0*/  DADD R12, R8, R12 ;  /* 0x00000000080c7229 */ /* 0x010fd0000000000c */
[----:B-----5:R-:W-:-:S08]  /*02d0*/  DADD R6, R6, R12 ;  /* 0x0000000006067229 */ /* 0x020fd0000000000c */
[----:B--2---:R-:W-:Y:S01]  /*02e0*/  DADD R4, R4, R6 ;  /* 0x0000000004047229 */ /* 0x004fe20000000006 */
[----:B------:R-:W-:-:S06]  /*02f0*/  IMAD.WIDE R6, R0, 0x8, R14 ;  /* 0x0000000800067825 */ /* 0x000fcc00078e020e */
[----:B------:R-:W-:Y:S01]  /*0300*/  STG.E.64 desc[UR4][R6.64], R4 ;  /* 0x0000000406007986 */ /* 0x000fe2000c101b04 */
[----:B------:R-:W-:Y:S05]  /*0310*/  EXIT ;  /* 0x000000000000794d */ /* 0x000fea0003800000 */
.L_x_2:
        /* <DEDUP_REMOVED lines=14> */
.L_x_7:


//--------------------- .text._Z4extfPdS_S_S_ii   --------------------------
	.section	.text._Z4extfPdS_S_S_ii,"ax",@progbits
	.align	128
.text._Z4extfPdS_S_S_ii:
        .type           _Z4extfPdS_S_S_ii,@function
        .size           _Z4extfPdS_S_S_ii,(.L_x_8 - _Z4extfPdS_S_S_ii)
        .other          _Z4extfPdS_S_S_ii,@"STO_CUDA_ENTRY STV_DEFAULT"
_Z4extfPdS_S_S_ii:
[----:B------:R-:W-:Y:S01]  /*0000*/  LDC R1, c[0x0][0x37c] ;  /* 0x0000df00ff017b82 */ /* 0x000fe20000000800 */
[----:B------:R-:W0:Y:S07]  /*0010*/  S2R R0, SR_TID.Y ;  /* 0x0000000000007919 */ /* 0x000e2e0000002200 */
[----:B------:R-:W1:Y:S01]  /*0020*/  S2UR UR4, SR_CTAID.Y ;  /* 0x00000000000479c3 */ /* 0x000e620000002600 */
[----:B------:R-:W2:Y:S01]  /*0030*/  LDCU UR8, c[0x0][0x3a4] ;  /* 0x00007480ff0877ac */ /* 0x000ea20008000800 */
[----:B------:R-:W3:Y:S01]  /*0040*/  S2R R6, SR_TID.X ;  /* 0x0000000000067919 */ /* 0x000ee20000002100 */
[----:B------:R-:W4:Y:S05]  /*0050*/  LDCU.64 UR6, c[0x0][0x358] ;  /* 0x00006b00ff0677ac */ /* 0x000f2a0008000a00 */
[----:B------:R-:W5:Y:S08]  /*0060*/  S2UR UR5, SR_CTAID.X ;  /* 0x00000000000579c3 */ /* 0x000f700000002500 */
[----:B------:R-:W2:Y:S08]  /*0070*/  LDC R7, c[0x0][0x364] ;  /* 0x0000d900ff077b82 */ /* 0x000eb00000000800 */
[----:B------:R-:W4:Y:S01]  /*0080*/  LDC R9, c[0x0][0x360] ;  /* 0x0000d800ff097b82 */ /* 0x000f220000000800 */
[----:B-1----:R-:W-:Y:S01]  /*0090*/  ULOP3.LUT UR4, UR4, 0xffff, URZ, 0xc0, !UPT ;  /* 0x0000ffff04047892 */ /* 0x002fe2000f8ec0ff */
[----:B0-----:R-:W-:-:S06]  /*00a0*/  LOP3.LUT R0, R0, 0xffff, RZ, 0xc0, !PT ;  /* 0x0000ffff00007812 */ /* 0x001fcc00078ec0ff */
[----:B------:R-:W0:Y:S01]  /*00b0*/  LDC.64 R4, c[0x0][0x388] ;  /* 0x0000e200ff047b82 */ /* 0x000e220000000a00 */
[----:B-----5:R-:W-:Y:S01]  /*00c0*/  ULOP3.LUT UR5, UR5, 0xffff, URZ, 0xc0, !UPT ;  /* 0x0000ffff05057892 */ /* 0x020fe2000f8ec0ff */
[----:B---3--:R-:W-:-:S06]  /*00d0*/  LOP3.LUT R6, R6, 0xffff, RZ, 0xc0, !PT ;  /* 0x0000ffff06067812 */ /* 0x008fcc00078ec0ff */
[----:B------:R-:W1:Y:S01]  /*00e0*/  LDC.64 R2, c[0x0][0x390] ;  /* 0x0000e400ff027b82 */ /* 0x000e620000000a00 */
[----:B--2---:R-:W-:-:S05]  /*00f0*/  LOP3.LUT R7, R7, 0xffff, RZ, 0xc0, !PT ;  /* 0x0000ffff07077812 */ /* 0x004fca00078ec0ff */
[----:B------:R-:W-:Y:S01]  /*0100*/  IMAD R0, R7, UR4, R0 ;  /* 0x0000000407007c24 */ /* 0x000fe2000f8e0200 */
[----:B----4-:R-:W-:Y:S01]  /*0110*/  LOP3.LUT R9, R9, 0xffff, RZ, 0xc0, !PT ;  /* 0x0000ffff09097812 */ /* 0x010fe200078ec0ff */
[----:B------:R-:W2:Y:S04]  /*0120*/  LDC.64 R10, c[0x0][0x380] ;  /* 0x0000e000ff0a7b82 */ /* 0x000ea80000000a00 */
[----:B------:R-:W-:-:S04]  /*0130*/  IMAD R7, R9, UR5, R6 ;  /* 0x0000000509077c24 */ /* 0x000fc8000f8e0206 */
[----:B------:R-:W3:Y:S01]  /*0140*/  LDC.64 R8, c[0x0][0x398] ;  /* 0x0000e600ff087b82 */ /* 0x000ee20000000a00 */
[----:B------:R-:W-:-:S04]  /*0150*/  IMAD R13, R0, UR8, R7 ;  /* 0x00000008000d7c24 */ /* 0x000fc8000f8e0207 */
[----:B0-----:R-:W-:-:S04]  /*0160*/  IMAD.WIDE R4, R13, 0x8, R4 ;  /* 0x000000080d047825 */ /* 0x001fc800078e0204 */
[C---:B-1----:R-:W-:Y:S02]  /*0170*/  IMAD.WIDE R2, R13.reuse, 0x8, R2 ;  /* 0x000000080d027825 */ /* 0x042fe400078e0202 */
[----:B------:R-:W4:Y:S04]  /*0180*/  LDG.E.64 R4, desc[UR6][R4.64] ;  /* 0x0000000604047981 */ /* 0x000f28000c1e1b00 */
[----:B------:R-:W4:Y:S01]  /*0190*/  LDG.E.64 R2, desc[UR6][R2.64] ;  /* 0x0000000602027981 */ /* 0x000f22000c1e1b00 */
[----:B---3--:R-:W-:-:S06]  /*01a0*/  IMAD.WIDE R8, R13, 0x8, R8 ;  /* 0x000000080d087825 */ /* 0x008fcc00078e0208 */
[----:B------:R-:W3:Y:S01]  /*01b0*/  LDG.E.64 R8, desc[UR6][R8.64] ;  /* 0x0000000608087981 */ /* 0x000ee2000c1e1b00 */
[----:B--2---:R-:W-:Y:S01]  /*01c0*/  IMAD.WIDE R10, R13, 0x8, R10 ;  /* 0x000000080d0a7825 */ /* 0x004fe200078e020a */
[----:B----4-:R-:W-:-:S08]  /*01d0*/  DADD R6, R4, -R2 ;  /* 0x0000000004067229 */ /* 0x010fd00000000802 */
[----:B------:R-:W-:-:S08]  /*01e0*/  DADD R6, R6, R6 ;  /* 0x0000000006067229 */ /* 0x000fd00000000006 */
[----:B---3--:R-:W-:-:S07]  /*01f0*/  DMUL R6, R8, R6 ;  /* 0x0000000608067228 */ /* 0x008fce0000000000 */
[----:B------:R-:W-:Y:S01]  /*0200*/  STG.E.64 desc[UR6][R10.64], R6 ;  /* 0x000000060a007986 */ /* 0x000fe2000c101b06 */
[----:B------:R-:W-:Y:S05]  /*0210*/  EXIT ;  /* 0x000000000000794d */ /* 0x000fea0003800000 */
.L_x_3:
        /* <DEDUP_REMOVED lines=14> */
.L_x_8:


//--------------------- .text._Z7interp2PdS_S_S_ii --------------------------
	.section	.text._Z7interp2PdS_S_S_ii,"ax",@progbits
	.align	128
.text._Z7interp2PdS_S_S_ii:
        .type           _Z7interp2PdS_S_S_ii,@function
        .size           _Z7interp2PdS_S_S_ii,(.L_x_9 - _Z7interp2PdS_S_S_ii)
        .other          _Z7interp2PdS_S_S_ii,@"STO_CUDA_ENTRY STV_DEFAULT"
_Z7interp2PdS_S_S_ii:
[----:B------:R-:W-:Y:S01]  /*0000*/  LDC R1, c[0x0][0x37c] ;  /* 0x0000df00ff017b82 */ /* 0x000fe20000000800 */
[----:B------:R-:W0:Y:S07]  /*0010*/  S2R R0, SR_TID.X ;  /* 0x0000000000007919 */ /* 0x000e2e0000002100 */
[----:B------:R-:W1:Y:S01]  /*0020*/  S2UR UR4, SR_CTAID.X ;  /* 0x00000000000479c3 */ /* 0x000e620000002500 */
[----:B------:R-:W2:Y:S01]  /*0030*/  LDCU.64 UR6, c[0x0][0x3a0] ;  /* 0x00007400ff0677ac */ /* 0x000ea20008000a00 */
[----:B------:R-:W3:Y:S06]  /*0040*/  S2R R2, SR_TID.Y ;  /* 0x0000000000027919 */ /* 0x000eec0000002200 */
[----:B------:R-:W4:Y:S08]  /*0050*/  LDC R3, c[0x0][0x360] ;  /* 0x0000d800ff037b82 */ /* 0x000f300000000800 */
[----:B------:R-:W5:Y:S08]  /*0060*/  S2UR UR5, SR_CTAID.Y ;  /* 0x00000000000579c3 */ /* 0x000f700000002600 */
[----:B------:R-:W2:Y:S01]  /*0070*/  LDC R5, c[0x0][0x364] ;  /* 0x0000d900ff057b82 */ /* 0x000ea20000000800 */
[----:B-1----:R-:W-:Y:S01]  /*0080*/  ULOP3.LUT UR4, UR4, 0xffff, URZ, 0xc0, !UPT ;  /* 0x0000ffff04047892 */ /* 0x002fe2000f8ec0ff */
[----:B0-----:R-:W-:-:S02]  /*0090*/  LOP3.LUT R0, R0, 0xffff, RZ, 0xc0, !PT ;  /* 0x0000ffff00007812 */ /* 0x001fc400078ec0ff */
[----:B----4-:R-:W-:Y:S02]  /*00a0*/  LOP3.LUT R3, R3, 0xffff, RZ, 0xc0, !PT ;  /* 0x0000ffff03037812 */ /* 0x010fe400078ec0ff */
[----:B---3--:R-:W-:-:S03]  /*00b0*/  LOP3.LUT R2, R2, 0xffff, RZ, 0xc0, !PT ;  /* 0x0000ffff02027812 */ /* 0x008fc600078ec0ff */
[----:B------:R-:W-:Y:S01]  /*00c0*/  IMAD R0, R3, UR4, R0 ;  /* 0x0000000403007c24 */ /* 0x000fe2000f8e0200 */
[----:B-----5:R-:W-:-:S04]  /*00d0*/  ULOP3.LUT UR5, UR5, 0xffff, URZ, 0xc0, !UPT ;  /* 0x0000ffff05057892 */ /* 0x020fc8000f8ec0ff */
[----:B--2---:R-:W-:Y:S02]  /*00e0*/  ISETP.GE.AND P0, PT, R0, UR6, PT ;  /* 0x0000000600007c0c */ /* 0x004fe4000bf06270 */
[----:B------:R-:W-:-:S05]  /*00f0*/  LOP3.LUT R5, R5, 0xffff, RZ, 0xc0, !PT ;  /* 0x0000ffff05057812 */ /* 0x000fca00078ec0ff */
[----:B------:R-:W-:-:S05]  /*0100*/  IMAD R5, R5, UR5, R2 ;  /* 0x0000000505057c24 */ /* 0x000fca000f8e0202 */
[----:B------:R-:W-:-:S13]  /*0110*/  ISETP.GE.OR P0, PT, R5, UR7, P0 ;  /* 0x0000000705007c0c */ /* 0x000fda0008706670 */
[----:B------:R-:W-:Y:S05]  /*0120*/  @P0 EXIT ;  /* 0x000000000000094d */ /* 0x000fea0003800000 */
[----:B------:R-:W0:Y:S01]  /*0130*/  LDC.64 R2, c[0x0][0x388] ;  /* 0x0000e200ff027b82 */ /* 0x000e220000000a00 */
[----:B------:R-:W1:Y:S01]  /*0140*/  LDCU.64 UR4, c[0x0][0x358] ;  /* 0x00006b00ff0477ac */ /* 0x000e620008000a00 */
[----:B------:R-:W-:-:S06]  /*0150*/  IMAD R0, R0, UR7, R5 ;  /* 0x0000000700007c24 */ /* 0x000fcc000f8e0205 */
[----:B------:R-:W2:Y:S01]  /*0160*/  LDC.64 R6, c[0x0][0x390] ;  /* 0x0000e400ff067b82 */ /* 0x000ea20000000a00 */
[----:B------:R-:W-:-:S07]  /*0170*/  I2FP.F32.S32 R8, UR7 ;  /* 0x0000000700087c45 */ /* 0x000fce0008201400 */
[----:B------:R-:W3:Y:S01]  /*0180*/  LDC.64 R10, c[0x0][0x398] ;  /* 0x0000e600ff0a7b82 */ /* 0x000ee20000000a00 */
[----:B0-----:R-:W-:-:S05]  /*0190*/  IMAD.WIDE R2, R0, 0x8, R2 ;  /* 0x0000000800027825 */ /* 0x001fca00078e0202 */
[----:B-1----:R-:W4:Y:S01]  /*01a0*/  LDG.E.64 R4, desc[UR4][R2.64] ;  /* 0x0000000402047981 */ /* 0x002f22000c1e1b00 */
[----:B--2---:R-:W-:-:S06]  /*01b0*/  IMAD.WIDE R6, R0, 0x8, R6 ;  /* 0x0000000800067825 */ /* 0x004fcc00078e0206 */
[----:B------:R-:W2:Y:S01]  /*01c0*/  LDG.E.64 R6, desc[UR4][R6.64] ;  /* 0x0000000406067981 */ /* 0x000ea2000c1e1b00 */
[----:B----4-:R-:W0:Y:S08]  /*01d0*/  F2F.F32.F64 R5, R4 ;  /* 0x0000000400057310 */ /* 0x010e300000301000 */
[----:B--2---:R-:W1:Y:S01]  /*01e0*/  F2F.F32.F64 R9, R6 ;  /* 0x0000000600097310 */ /* 0x004e620000301000 */
[----:B0-----:R-:W-:-:S02]  /*01f0*/  FMNMX.FTZ R15, R8, R5, PT ;  /* 0x00000005080f7209 */ /* 0x001fc40003810000 */
[----:B------:R-:W-:Y:S02]  /*0200*/  I2FP.F32.S32 R8, UR6 ;  /* 0x0000000600087c45 */ /* 0x000fe40008201400 */
[----:B------:R-:W-:-:S04]  /*0210*/  FMNMX.FTZ R15, R15, 1, !PT ;  /* 0x3f8000000f0f7809 */ /* 0x000fc80007810000 */
[----:B------:R-:W0:Y:S01]  /*0220*/  F2F.F64.F32 R12, R15 ;  /* 0x0000000f000c7310 */ /* 0x000e220000201800 */
[----:B-1----:R-:W-:-:S04]  /*0230*/  FMNMX.FTZ R8, R8, R9, PT ;  /* 0x0000000908087209 */ /* 0x002fc80003810000 */
[----:B------:R-:W-:-:S04]  /*0240*/  FMNMX.FTZ R14, R8, 1, !PT ;  /* 0x3f800000080e7809 */ /* 0x000fc80007810000 */
[----:B------:R-:W1:Y:S01]  /*0250*/  F2F.F64.F32 R2, R14 ;  /* 0x0000000e00027310 */ /* 0x000e620000201800 */
[----:B0-----:R-:W-:-:S07]  /*0260*/  DADD R8, R12, -1 ;  /* 0xbff000000c087429 */ /* 0x001fce0000000000 */
[----:B------:R-:W0:Y:S01]  /*0270*/  F2F.F32.F64 R21, R8 ;  /* 0x0000000800157310 */ /* 0x000e220000301000 */
[----:B-1----:R-:W-:-:S07]  /*0280*/  DADD R6, R2, -1 ;  /* 0xbff0000002067429 */ /* 0x002fce0000000000 */
[----:B------:R-:W1:Y:S08]  /*0290*/  F2F.F32.F64 R20, R6 ;  /* 0x0000000600147310 */ /* 0x000e700000301000 */
[----:B0-----:R-:W0:Y:S08]  /*02a0*/  FRND.FTZ.FLOOR R16, R21 ;  /* 0x0000001500107307 */ /* 0x001e300000215000 */
[----:B-1----:R-:W1:Y:S08]  /*02b0*/  FRND.FTZ.CEIL R22, R20 ;  /* 0x0000001400167307 */ /* 0x002e700000219000 */
[----:B------:R-:W2:Y:S08]  /*02c0*/  FRND.FTZ.FLOOR R5, R20 ;  /* 0x0000001400057307 */ /* 0x000eb00000215000 */
[----:B------:R-:W4:Y:S08]  /*02d0*/  FRND.FTZ.CEIL R18, R21 ;  /* 0x0000001500127307 */ /* 0x000f300000219000 */
[----:B0-----:R-:W0:Y:S08]  /*02e0*/  F2F.F64.F32 R16, R16 ;  /* 0x0000001000107310 */ /* 0x001e300000201800 */
[----:B-1----:R-:W1:Y:S08]  /*02f0*/  F2F.F64.F32 R8, R22 ;  /* 0x0000001600087310 */ /* 0x002e700000201800 */
[----:B--2---:R-:W2:Y:S08]  /*0300*/  F2F.F64.F32 R4, R5 ;  /* 0x0000000500047310 */ /* 0x004eb00000201800 */
[----:B----4-:R-:W-:Y:S08]  /*0310*/  F2F.F64.F32 R18, R18 ;  /* 0x0000001200127310 */ /* 0x010ff00000201800 */
[----:B0-----:R-:W-:Y:S08]  /*0320*/  F2I.F64.TRUNC R17, R16 ;  /* 0x0000001000117311 */ /* 0x001ff0000030d100 */
[----:B-1----:R-:W0:Y:S08]  /*0330*/  F2I.F64.TRUNC R8, R8 ;  /* 0x0000000800087311 */ /* 0x002e30000030d100 */
[----:B--2---:R-:W1:Y:S01]  /*0340*/  F2I.F64.TRUNC R4, R4 ;  /* 0x0000000400047311 */ /* 0x004e62000030d100 */
[----:B0-----:R-:W-:-:S07]  /*0350*/  IMAD R7, R17, UR7, R8 ;  /* 0x0000000711077c24 */ /* 0x001fce000f8e0208 */
[----:B------:R-:W0:Y:S01]  /*0360*/  F2I.F64.TRUNC R19, R18 ;  /* 0x0000001200137311 */ /* 0x000e22000030d100 */
[----:B---3--:R-:W-:-:S04]  /*0370*/  IMAD.WIDE R6, R7, 0x8, R10 ;  /* 0x0000000807067825 */ /* 0x008fc800078e020a */
[----:B-1----:R-:W-:Y:S02]  /*0380*/  IMAD R23, R17, UR7, R4 ;  /* 0x0000000711177c24 */ /* 0x002fe4000f8e0204 */
[----:B------:R-:W2:Y:S02]  /*0390*/  LDG.E.64 R6, desc[UR4][R6.64] ;  /* 0x0000000406067981 */ /* 0x000ea4000c1e1b00 */
[----:B------:R-:W-:-:S04]  /*03a0*/  IMAD.WIDE R16, R23, 0x8, R10 ;  /* 0x0000000817107825 */ /* 0x000fc800078e020a */
[----:B0-----:R-:W-:-:S04]  /*03b0*/  IMAD R25, R19, UR7, R8 ;  /* 0x0000000713197c24 */ /* 0x001fc8000f8e0208 */
[----:B------:R-:W-:-:S04]  /*03c0*/  IMAD.WIDE R20, R25, 0x8, R10 ;  /* 0x0000000819147825 */ /* 0x000fc800078e020a */
[----:B------:R-:W-:Y:S01]  /*03d0*/  IMAD R23, R19, UR7, R4 ;  /* 0x0000000713177c24 */ /* 0x000fe2000f8e0204 */
[----:B------:R0:W3:Y:S04]  /*03e0*/  LDG.E.64 R8, desc[UR4][R20.64] ;  /* 0x0000000414087981 */ /* 0x0000e8000c1e1b00 */
[----:B------:R1:W4:Y:S01]  /*03f0*/  LDG.E.64 R4, desc[UR4][R16.64] ;  /* 0x0000000410047981 */ /* 0x000322000c1e1b00 */
[----:B------:R-:W-:-:S06]  /*0400*/  IMAD.WIDE R10, R23, 0x8, R10 ;  /* 0x00000008170a7825 */ /* 0x000fcc00078e020a */
[----:B------:R-:W5:Y:S01]  /*0410*/  LDG.E.64 R10, desc[UR4][R10.64] ;  /* 0x000000040a0a7981 */ /* 0x000f62000c1e1b00 */
[----:B------:R-:W-:-:S10]  /*0420*/  DADD R22, R12, 1 ;  /* 0x3ff000000c167429 */ /* 0x000fd40000000000 */
[----:B------:R-:W0:Y:S01]  /*0430*/  F2F.F32.F64 R22, R22 ;  /* 0x0000001600167310 */ /* 0x000e220000301000 */
[----:B------:R-:W-:-:S07]  /*0440*/  DADD R24, R2, 1 ;  /* 0x3ff0000002187429 */ /* 0x000fce0000000000 */
[----:B0-----:R-:W0:Y:S08]  /*0450*/  FRND.FTZ.FLOOR R26, R22 ;  /* 0x00000016001a7307 */ /* 0x001e300000215000 */
[----:B------:R-:W1:Y:S08]  /*0460*/  FRND.FTZ.FLOOR R15, R15 ;  /* 0x0000000f000f7307 */ /* 0x000e700000215000 */
[----:B------:R-:W-:Y:S08]  /*0470*/  F2F.F32.F64 R24, R24 ;  /* 0x0000001800187310 */ /* 0x000ff00000301000 */
[----:B0-----:R-:W0:Y:S08]  /*0480*/  F2F.F64.F32 R20, R26 ;  /* 0x0000001a00147310 */ /* 0x001e300000201800 */
[----:B------:R-:W0:Y:S08]  /*0490*/  FRND.FTZ.FLOOR R14, R14 ;  /* 0x0000000e000e7307 */ /* 0x000e300000215000 */
[----:B-1----:R-:W1:Y:S01]  /*04a0*/  F2F.F64.F32 R18, R15 ;  /* 0x0000000f00127310 */ /* 0x002e620000201800 */
[----:B0-----:R-:W-:-:S07]  /*04b0*/  DADD R20, -R12, R20 ;  /* 0x000000000c147229 */ /* 0x001fce0000000114 */
[----:B------:R-:W0:Y:S08]  /*04c0*/  FRND.FTZ.FLOOR R27, R24 ;  /* 0x00000018001b7307 */ /* 0x000e300000215000 */
[----:B------:R-:W0:Y:S01]  /*04d0*/  F2F.F64.F32 R16, R14 ;  /* 0x0000000e00107310 */ /* 0x000e220000201800 */
[----:B-1----:R-:W-:-:S07]  /*04e0*/  DADD R12, R12, -R18 ;  /* 0x000000000c0c7229 */ /* 0x002fce0000000812 */
[----:B0-----:R-:W0:Y:S01]  /*04f0*/  F2F.F64.F32 R18, R27 ;  /* 0x0000001b00127310 */ /* 0x001e220000201800 */
[C---:B------:R-:W-:Y:S02]  /*0500*/  DADD R16, R2.reuse, -R16 ;  /* 0x0000000002107229 */ /* 0x040fe40000000810 */
[----:B0-----:R-:W-:Y:S02]  /*0510*/  DADD R18, -R2, R18 ;  /* 0x0000000002127229 */ /* 0x001fe40000000112 */
[----:B--2---:R-:W-:Y:S01]  /*0520*/  DMUL R22, R20, R6 ;  /* 0x0000000614167228 */ /* 0x004fe20000000000 */
[----:B------:R-:W0:Y:S07]  /*0530*/  LDC.64 R6, c[0x0][0x380] ;  /* 0x0000e000ff067b82 */ /* 0x000e2e0000000a00 */
[----:B---3--:R-:W-:-:S02]  /*0540*/  DFMA R8, R12, R8, R22 ;  /* 0x000000080c08722b */ /* 0x008fc40000000016 */
[----:B----4-:R-:W-:-:S06]  /*0550*/  DMUL R4, R20, R4 ;  /* 0x0000000414047228 */ /* 0x010fcc0000000000 */
[----:B------:R-:W-:Y:S02]  /*0560*/  DMUL R8, R8, R16 ;  /* 0x0000001008087228 */ /* 0x000fe40000000000 */
[----:B-----5:R-:W-:Y:S01]  /*0570*/  DFMA R4, R12, R10, R4 ;  /* 0x0000000a0c04722b */ /* 0x020fe20000000004 */
[----:B0-----:R-:W-:-:S07]  /*0580*/  IMAD.WIDE R6, R0, 0x8, R6 ;  /* 0x0000000800067825 */ /* 0x001fce00078e0206 */
[----:B------:R-:W-:-:S07]  /*0590*/  DFMA R4, R4, R18, R8 ;  /* 0x000000120404722b */ /* 0x000fce0000000008 */
[----:B------:R-:W-:Y:S01]  /*05a0*/  STG.E.64 desc[UR4][R6.64], R4 ;  /* 0x0000000406007986 */ /* 0x000fe2000c101b04 */
[----:B------:R-:W-:Y:S05]  /*05b0*/  EXIT ;  /* 0x000000000000794d */ /* 0x000fea0003800000 */
.L_x_4:
        /* <DEDUP_REMOVED lines=12> */
.L_x_9:


//--------------------- .nv.shared.reserved.0     --------------------------
	.section	.nv.shared.reserved.0,"aw",@nobits
	.weak		__nv_reservedSMEM_offset_0_alias
	.size		__nv_reservedSMEM_offset_0_alias, 0, 64
	.other		__nv_reservedSMEM_offset_0_alias,@"STO_CUDA_RESERVED_SHARED STV_DEFAULT"
__nv_reservedSMEM_offset_0_alias:
	.zero		0
	.zero		64


//--------------------- .nv.constant0._Z3d_fPdS_S_ddii --------------------------
	.section	.nv.constant0._Z3d_fPdS_S_ddii,"a",@progbits
	.sectionflags	@""
	.align	4
.nv.constant0._Z3d_fPdS_S_ddii:
	.zero		944


//--------------------- .nv.constant0._Z3addPdS_S_ii --------------------------
	.section	.nv.constant0._Z3addPdS_S_ii,"a",@progbits
	.sectionflags	@""
	.align	4
.nv.constant0._Z3addPdS_S_ii:
	.zero		928


//--------------------- .nv.constant0._Z4intfPdS_ii --------------------------
	.section	.nv.constant0._Z4intfPdS_ii,"a",@progbits
	.sectionflags	@""
	.align	4
.nv.constant0._Z4intfPdS_ii:
	.zero		920


//--------------------- .nv.constant0._Z4extfPdS_S_S_ii --------------------------
	.section	.nv.constant0._Z4extfPdS_S_S_ii,"a",@progbits
	.sectionflags	@""
	.align	4
.nv.constant0._Z4extfPdS_S_S_ii:
	.zero		936


//--------------------- .nv.constant0._Z7interp2PdS_S_S_ii --------------------------
	.section	.nv.constant0._Z7interp2PdS_S_S_ii,"a",@progbits
	.sectionflags	@""
	.align	4
.nv.constant0._Z7interp2PdS_S_S_ii:
	.zero		936


//--------------------- SYMBOLS --------------------------

	.type		.nv.reservedSmem.offset0,@object
	.size		.nv.reservedSmem.offset0,0x4
